//
// Generated by NVIDIA NVVM Compiler
//
// Compiler Build ID: CL-36424714
// Cuda compilation tools, release 13.0, V13.0.88
// Based on NVVM 20.0.0
//

.version 9.0
.target sm_100
.address_size 64

	// .globl	_Z13adjustWeightsP4Edgeii

.visible .entry _Z13adjustWeightsP4Edgeii(
	.param .u64 .ptr .align 1 _Z13adjustWeightsP4Edgeii_param_0,
	.param .u32 _Z13adjustWeightsP4Edgeii_param_1,
	.param .u32 _Z13adjustWeightsP4Edgeii_param_2
)
{
	.reg .pred 	%p<3>;
	.reg .b32 	%r<12>;
	.reg .b64 	%rd<14>;

	ld.param.u64 	%rd7, [_Z13adjustWeightsP4Edgeii_param_0];
	ld.param.u32 	%r3, [_Z13adjustWeightsP4Edgeii_param_1];
	ld.param.u32 	%r2, [_Z13adjustWeightsP4Edgeii_param_2];
	mov.u32 	%r4, %tid.x;
	mov.u32 	%r5, %ctaid.x;
	mov.u32 	%r6, %ntid.x;
	mad.lo.s32 	%r1, %r5, %r6, %r4;
	setp.ge.s32 	%p1, %r1, %r3;
	@%p1 bra 	$L__BB0_5;
	cvta.to.global.u64 	%rd8, %rd7;
	mul.wide.s32 	%rd9, %r1, 16;
	add.s64 	%rd10, %rd8, %rd9;
	add.s64 	%rd1, %rd10, 8;
	ld.global.u32 	%r7, [%rd10+8];
	ld.global.u32 	%r8, [%rd10+12];
	mul.wide.s32 	%rd2, %r8, %r7;
	cvt.s64.s32 	%rd3, %r2;
	or.b64  	%rd11, %rd2, %rd3;
	and.b64  	%rd12, %rd11, -4294967296;
	setp.ne.s64 	%p2, %rd12, 0;
	@%p2 bra 	$L__BB0_3;
	cvt.u32.u64 	%r9, %rd3;
	cvt.u32.u64 	%r10, %rd2;
	rem.u32 	%r11, %r10, %r9;
	cvt.u64.u32 	%rd13, %r11;
	bra.uni 	$L__BB0_4;
$L__BB0_3:
	rem.s64 	%rd13, %rd2, %rd3;
$L__BB0_4:
	st.global.u32 	[%rd1], %rd13;
$L__BB0_5:
	ret;

}
	// .globl	_Z10computeMSTP4EdgePiii
.visible .entry _Z10computeMSTP4EdgePiii(
	.param .u64 .ptr .align 1 _Z10computeMSTP4EdgePiii_param_0,
	.param .u64 .ptr .align 1 _Z10computeMSTP4EdgePiii_param_1,
	.param .u32 _Z10computeMSTP4EdgePiii_param_2,
	.param .u32 _Z10computeMSTP4EdgePiii_param_3
)
{
	.local .align 16 .b8 	__local_depot1[5008];
	.reg .b64 	%SP;
	.reg .b64 	%SPL;
	.reg .pred 	%p<108>;
	.reg .b16 	%rs<34>;
	.reg .b32 	%r<220>;
	.reg .b64 	%rd<137>;

	mov.u64 	%SPL, __local_depot1;
	ld.param.u64 	%rd22, [_Z10computeMSTP4EdgePiii_param_0];
	ld.param.u64 	%rd23, [_Z10computeMSTP4EdgePiii_param_1];
	ld.param.u32 	%r106, [_Z10computeMSTP4EdgePiii_param_2];
	ld.param.u32 	%r107, [_Z10computeMSTP4EdgePiii_param_3];
	cvta.to.global.u64 	%rd1, %rd22;
	cvta.to.global.u64 	%rd2, %rd23;
	add.u64 	%rd3, %SPL, 0;
	add.u64 	%rd4, %SPL, 1008;
	mov.u32 	%r108, %tid.x;
	mov.u32 	%r109, %ctaid.x;
	or.b32  	%r110, %r108, %r109;
	setp.ne.s32 	%p1, %r110, 0;
	@%p1 bra 	$L__BB1_131;
	setp.lt.s32 	%p2, %r106, 1;
	@%p2 bra 	$L__BB1_130;
	and.b32  	%r1, %r106, 15;
	setp.lt.u32 	%p3, %r106, 16;
	mov.b32 	%r186, 0;
	@%p3 bra 	$L__BB1_5;
	and.b32  	%r186, %r106, 2147483632;
	mov.b32 	%r184, 0;
$L__BB1_4:
	.pragma "nounroll";
	cvt.u64.u32 	%rd26, %r184;
	add.s64 	%rd27, %rd3, %rd26;
	mul.wide.u32 	%rd28, %r184, 4;
	add.s64 	%rd29, %rd4, %rd28;
	mov.b32 	%r114, 1000000000;
	st.local.v4.u32 	[%rd29], {%r114, %r114, %r114, %r114};
	mov.b32 	%r115, 0;
	st.local.v2.b32 	[%rd27], {%r115, %r115};
	st.local.v4.u32 	[%rd29+16], {%r114, %r114, %r114, %r114};
	st.local.v4.u32 	[%rd29+32], {%r114, %r114, %r114, %r114};
	st.local.v2.b32 	[%rd27+8], {%r115, %r115};
	st.local.v4.u32 	[%rd29+48], {%r114, %r114, %r114, %r114};
	add.s32 	%r184, %r184, 16;
	setp.ne.s32 	%p4, %r184, %r186;
	@%p4 bra 	$L__BB1_4;
$L__BB1_5:
	setp.eq.s32 	%p5, %r1, 0;
	@%p5 bra 	$L__BB1_14;
	and.b32  	%r6, %r106, 7;
	setp.lt.u32 	%p6, %r1, 8;
	@%p6 bra 	$L__BB1_8;
	cvt.u64.u32 	%rd30, %r186;
	add.s64 	%rd31, %rd3, %rd30;
	mov.b16 	%rs1, 0;
	st.local.u8 	[%rd31], %rs1;
	mul.wide.u32 	%rd32, %r186, 4;
	add.s64 	%rd33, %rd4, %rd32;
	mov.b32 	%r116, 1000000000;
	st.local.u32 	[%rd33], %r116;
	st.local.u8 	[%rd31+1], %rs1;
	st.local.u32 	[%rd33+4], %r116;
	st.local.u8 	[%rd31+2], %rs1;
	st.local.u32 	[%rd33+8], %r116;
	st.local.u8 	[%rd31+3], %rs1;
	st.local.u32 	[%rd33+12], %r116;
	st.local.u8 	[%rd31+4], %rs1;
	st.local.u32 	[%rd33+16], %r116;
	st.local.u8 	[%rd31+5], %rs1;
	st.local.u32 	[%rd33+20], %r116;
	st.local.u8 	[%rd31+6], %rs1;
	st.local.u32 	[%rd33+24], %r116;
	st.local.u8 	[%rd31+7], %rs1;
	st.local.u32 	[%rd33+28], %r116;
	add.s32 	%r186, %r186, 8;
$L__BB1_8:
	setp.eq.s32 	%p7, %r6, 0;
	@%p7 bra 	$L__BB1_14;
	and.b32  	%r9, %r106, 3;
	setp.lt.u32 	%p8, %r6, 4;
	@%p8 bra 	$L__BB1_11;
	cvt.u64.u32 	%rd34, %r186;
	add.s64 	%rd35, %rd3, %rd34;
	mov.b16 	%rs2, 0;
	st.local.u8 	[%rd35], %rs2;
	mul.wide.u32 	%rd36, %r186, 4;
	add.s64 	%rd37, %rd4, %rd36;
	mov.b32 	%r117, 1000000000;
	st.local.u32 	[%rd37], %r117;
	st.local.u8 	[%rd35+1], %rs2;
	st.local.u32 	[%rd37+4], %r117;
	st.local.u8 	[%rd35+2], %rs2;
	st.local.u32 	[%rd37+8], %r117;
	st.local.u8 	[%rd35+3], %rs2;
	st.local.u32 	[%rd37+12], %r117;
	add.s32 	%r186, %r186, 4;
$L__BB1_11:
	setp.eq.s32 	%p9, %r9, 0;
	@%p9 bra 	$L__BB1_14;
	mov.b32 	%r189, 0;
$L__BB1_13:
	.pragma "nounroll";
	cvt.u64.u32 	%rd38, %r186;
	add.s64 	%rd39, %rd3, %rd38;
	mov.b16 	%rs3, 0;
	st.local.u8 	[%rd39], %rs3;
	mul.wide.u32 	%rd40, %r186, 4;
	add.s64 	%rd41, %rd4, %rd40;
	mov.b32 	%r119, 1000000000;
	st.local.u32 	[%rd41], %r119;
	add.s32 	%r186, %r186, 1;
	add.s32 	%r189, %r189, 1;
	setp.ne.s32 	%p10, %r189, %r9;
	@%p10 bra 	$L__BB1_13;
$L__BB1_14:
	mov.b32 	%r120, 0;
	st.local.u32 	[%rd4], %r120;
	st.global.u32 	[%rd2], %r120;
	setp.gt.s32 	%p11, %r107, 0;
	@%p11 bra 	$L__BB1_45;
	and.b32  	%r16, %r106, 3;
	and.b32  	%r17, %r106, 2147483644;
	mov.b32 	%r206, 0;
	mov.u32 	%r207, %r206;
$L__BB1_16:
	setp.lt.u32 	%p12, %r106, 4;
	mov.b32 	%r213, -1;
	mov.b32 	%r215, 0;
	@%p12 bra 	$L__BB1_31;
	mov.b32 	%r213, -1;
	mov.b32 	%r208, 0;
$L__BB1_18:
	cvt.u64.u32 	%rd42, %r208;
	add.s64 	%rd18, %rd3, %rd42;
	ld.local.u8 	%rs4, [%rd18];
	setp.ne.s16 	%p13, %rs4, 0;
	mul.wide.u32 	%rd43, %r208, 4;
	add.s64 	%rd19, %rd4, %rd43;
	mov.u32 	%r210, %r213;
	@%p13 bra 	$L__BB1_21;
	setp.eq.s32 	%p14, %r213, -1;
	mov.u32 	%r210, %r208;
	@%p14 bra 	$L__BB1_21;
	ld.local.u32 	%r127, [%rd19];
	mul.wide.s32 	%rd44, %r213, 4;
	add.s64 	%rd45, %rd4, %rd44;
	ld.local.u32 	%r128, [%rd45];
	setp.lt.s32 	%p15, %r127, %r128;
	selp.b32 	%r210, %r208, %r213, %p15;
$L__BB1_21:
	add.s32 	%r82, %r208, 1;
	ld.local.u8 	%rs5, [%rd18+1];
	setp.ne.s16 	%p16, %rs5, 0;
	mov.u32 	%r211, %r210;
	@%p16 bra 	$L__BB1_24;
	setp.eq.s32 	%p17, %r210, -1;
	mov.u32 	%r211, %r82;
	@%p17 bra 	$L__BB1_24;
	ld.local.u32 	%r129, [%rd19+4];
	mul.wide.s32 	%rd46, %r210, 4;
	add.s64 	%rd47, %rd4, %rd46;
	ld.local.u32 	%r130, [%rd47];
	setp.lt.s32 	%p18, %r129, %r130;
	selp.b32 	%r211, %r82, %r210, %p18;
$L__BB1_24:
	add.s32 	%r85, %r208, 2;
	ld.local.u8 	%rs6, [%rd18+2];
	setp.ne.s16 	%p19, %rs6, 0;
	mov.u32 	%r212, %r211;
	@%p19 bra 	$L__BB1_27;
	setp.eq.s32 	%p20, %r211, -1;
	mov.u32 	%r212, %r85;
	@%p20 bra 	$L__BB1_27;
	ld.local.u32 	%r131, [%rd19+8];
	mul.wide.s32 	%rd48, %r211, 4;
	add.s64 	%rd49, %rd4, %rd48;
	ld.local.u32 	%r132, [%rd49];
	setp.lt.s32 	%p21, %r131, %r132;
	selp.b32 	%r212, %r85, %r211, %p21;
$L__BB1_27:
	add.s32 	%r88, %r208, 3;
	ld.local.u8 	%rs7, [%rd18+3];
	setp.ne.s16 	%p22, %rs7, 0;
	mov.u32 	%r213, %r212;
	@%p22 bra 	$L__BB1_30;
	setp.eq.s32 	%p23, %r212, -1;
	mov.u32 	%r213, %r88;
	@%p23 bra 	$L__BB1_30;
	ld.local.u32 	%r133, [%rd19+12];
	mul.wide.s32 	%rd50, %r212, 4;
	add.s64 	%rd51, %rd4, %rd50;
	ld.local.u32 	%r134, [%rd51];
	setp.lt.s32 	%p24, %r133, %r134;
	selp.b32 	%r213, %r88, %r212, %p24;
$L__BB1_30:
	add.s32 	%r208, %r208, 4;
	setp.ne.s32 	%p25, %r208, %r17;
	mov.u32 	%r215, %r17;
	@%p25 bra 	$L__BB1_18;
$L__BB1_31:
	setp.eq.s32 	%p26, %r16, 0;
	mov.u32 	%r219, %r213;
	@%p26 bra 	$L__BB1_43;
	cvt.u64.u32 	%rd52, %r215;
	add.s64 	%rd20, %rd3, %rd52;
	ld.local.u8 	%rs8, [%rd20];
	setp.ne.s16 	%p27, %rs8, 0;
	mul.wide.u32 	%rd53, %r215, 4;
	add.s64 	%rd21, %rd4, %rd53;
	mov.u32 	%r219, %r213;
	@%p27 bra 	$L__BB1_35;
	setp.eq.s32 	%p28, %r213, -1;
	mov.u32 	%r219, %r215;
	@%p28 bra 	$L__BB1_35;
	ld.local.u32 	%r135, [%rd21];
	mul.wide.s32 	%rd54, %r213, 4;
	add.s64 	%rd55, %rd4, %rd54;
	ld.local.u32 	%r136, [%rd55];
	setp.lt.s32 	%p29, %r135, %r136;
	selp.b32 	%r219, %r215, %r213, %p29;
$L__BB1_35:
	setp.eq.s32 	%p30, %r16, 1;
	add.s32 	%r97, %r215, 1;
	@%p30 bra 	$L__BB1_43;
	ld.local.u8 	%rs9, [%rd20+1];
	setp.ne.s16 	%p31, %rs9, 0;
	mov.u32 	%r218, %r219;
	@%p31 bra 	$L__BB1_39;
	setp.eq.s32 	%p32, %r219, -1;
	mov.u32 	%r218, %r97;
	@%p32 bra 	$L__BB1_39;
	ld.local.u32 	%r137, [%rd21+4];
	mul.wide.s32 	%rd56, %r219, 4;
	add.s64 	%rd57, %rd4, %rd56;
	ld.local.u32 	%r138, [%rd57];
	setp.lt.s32 	%p33, %r137, %r138;
	selp.b32 	%r218, %r97, %r219, %p33;
$L__BB1_39:
	setp.eq.s32 	%p34, %r16, 2;
	add.s32 	%r100, %r215, 2;
	mov.u32 	%r219, %r218;
	@%p34 bra 	$L__BB1_43;
	ld.local.u8 	%rs10, [%rd20+2];
	setp.ne.s16 	%p35, %rs10, 0;
	mov.u32 	%r219, %r218;
	@%p35 bra 	$L__BB1_43;
	setp.eq.s32 	%p36, %r218, -1;
	mov.u32 	%r219, %r100;
	@%p36 bra 	$L__BB1_43;
	ld.local.u32 	%r139, [%rd21+8];
	mul.wide.s32 	%rd58, %r218, 4;
	add.s64 	%rd59, %rd4, %rd58;
	ld.local.u32 	%r140, [%rd59];
	setp.lt.s32 	%p37, %r139, %r140;
	selp.b32 	%r219, %r100, %r218, %p37;
$L__BB1_43:
	mul.wide.s32 	%rd60, %r219, 4;
	add.s64 	%rd61, %rd4, %rd60;
	ld.local.u32 	%r103, [%rd61];
	setp.eq.s32 	%p38, %r103, 1000000000;
	@%p38 bra 	$L__BB1_131;
	cvt.s64.s32 	%rd62, %r219;
	add.s64 	%rd63, %rd3, %rd62;
	mov.b16 	%rs11, 1;
	st.local.u8 	[%rd63], %rs11;
	add.s32 	%r206, %r206, %r103;
	st.global.u32 	[%rd2], %r206;
	add.s32 	%r207, %r207, 1;
	setp.eq.s32 	%p39, %r207, %r106;
	@%p39 bra 	$L__BB1_131;
	bra.uni 	$L__BB1_16;
$L__BB1_45:
	and.b32  	%r18, %r106, 3;
	and.b32  	%r19, %r106, 2147483644;
	and.b32  	%r20, %r107, 3;
	and.b32  	%r21, %r107, 2147483644;
	mov.b32 	%r190, 0;
	mov.u32 	%r191, %r190;
$L__BB1_46:
	setp.lt.u32 	%p40, %r106, 4;
	mov.b32 	%r197, -1;
	mov.b32 	%r199, 0;
	@%p40 bra 	$L__BB1_61;
	mov.b32 	%r197, -1;
	mov.b32 	%r192, 0;
$L__BB1_48:
	cvt.u64.u32 	%rd64, %r192;
	add.s64 	%rd5, %rd3, %rd64;
	ld.local.u8 	%rs12, [%rd5];
	setp.ne.s16 	%p41, %rs12, 0;
	mul.wide.u32 	%rd65, %r192, 4;
	add.s64 	%rd6, %rd4, %rd65;
	mov.u32 	%r194, %r197;
	@%p41 bra 	$L__BB1_51;
	setp.eq.s32 	%p42, %r197, -1;
	mov.u32 	%r194, %r192;
	@%p42 bra 	$L__BB1_51;
	ld.local.u32 	%r147, [%rd6];
	mul.wide.s32 	%rd66, %r197, 4;
	add.s64 	%rd67, %rd4, %rd66;
	ld.local.u32 	%r148, [%rd67];
	setp.lt.s32 	%p43, %r147, %r148;
	selp.b32 	%r194, %r192, %r197, %p43;
$L__BB1_51:
	add.s32 	%r28, %r192, 1;
	ld.local.u8 	%rs13, [%rd5+1];
	setp.ne.s16 	%p44, %rs13, 0;
	mov.u32 	%r195, %r194;
	@%p44 bra 	$L__BB1_54;
	setp.eq.s32 	%p45, %r194, -1;
	mov.u32 	%r195, %r28;
	@%p45 bra 	$L__BB1_54;
	ld.local.u32 	%r149, [%rd6+4];
	mul.wide.s32 	%rd68, %r194, 4;
	add.s64 	%rd69, %rd4, %rd68;
	ld.local.u32 	%r150, [%rd69];
	setp.lt.s32 	%p46, %r149, %r150;
	selp.b32 	%r195, %r28, %r194, %p46;
$L__BB1_54:
	add.s32 	%r31, %r192, 2;
	ld.local.u8 	%rs14, [%rd5+2];
	setp.ne.s16 	%p47, %rs14, 0;
	mov.u32 	%r196, %r195;
	@%p47 bra 	$L__BB1_57;
	setp.eq.s32 	%p48, %r195, -1;
	mov.u32 	%r196, %r31;
	@%p48 bra 	$L__BB1_57;
	ld.local.u32 	%r151, [%rd6+8];
	mul.wide.s32 	%rd70, %r195, 4;
	add.s64 	%rd71, %rd4, %rd70;
	ld.local.u32 	%r152, [%rd71];
	setp.lt.s32 	%p49, %r151, %r152;
	selp.b32 	%r196, %r31, %r195, %p49;
$L__BB1_57:
	add.s32 	%r34, %r192, 3;
	ld.local.u8 	%rs15, [%rd5+3];
	setp.ne.s16 	%p50, %rs15, 0;
	mov.u32 	%r197, %r196;
	@%p50 bra 	$L__BB1_60;
	setp.eq.s32 	%p51, %r196, -1;
	mov.u32 	%r197, %r34;
	@%p51 bra 	$L__BB1_60;
	ld.local.u32 	%r153, [%rd6+12];
	mul.wide.s32 	%rd72, %r196, 4;
	add.s64 	%rd73, %rd4, %rd72;
	ld.local.u32 	%r154, [%rd73];
	setp.lt.s32 	%p52, %r153, %r154;
	selp.b32 	%r197, %r34, %r196, %p52;
$L__BB1_60:
	add.s32 	%r192, %r192, 4;
	setp.ne.s32 	%p53, %r192, %r19;
	mov.u32 	%r199, %r19;
	@%p53 bra 	$L__BB1_48;
$L__BB1_61:
	setp.eq.s32 	%p54, %r18, 0;
	mov.u32 	%r203, %r197;
	@%p54 bra 	$L__BB1_73;
	cvt.u64.u32 	%rd74, %r199;
	add.s64 	%rd7, %rd3, %rd74;
	ld.local.u8 	%rs16, [%rd7];
	setp.ne.s16 	%p55, %rs16, 0;
	mul.wide.u32 	%rd75, %r199, 4;
	add.s64 	%rd8, %rd4, %rd75;
	mov.u32 	%r203, %r197;
	@%p55 bra 	$L__BB1_65;
	setp.eq.s32 	%p56, %r197, -1;
	mov.u32 	%r203, %r199;
	@%p56 bra 	$L__BB1_65;
	ld.local.u32 	%r155, [%rd8];
	mul.wide.s32 	%rd76, %r197, 4;
	add.s64 	%rd77, %rd4, %rd76;
	ld.local.u32 	%r156, [%rd77];
	setp.lt.s32 	%p57, %r155, %r156;
	selp.b32 	%r203, %r199, %r197, %p57;
$L__BB1_65:
	setp.eq.s32 	%p58, %r18, 1;
	add.s32 	%r43, %r199, 1;
	@%p58 bra 	$L__BB1_73;
	ld.local.u8 	%rs17, [%rd7+1];
	setp.ne.s16 	%p59, %rs17, 0;
	mov.u32 	%r202, %r203;
	@%p59 bra 	$L__BB1_69;
	setp.eq.s32 	%p60, %r203, -1;
	mov.u32 	%r202, %r43;
	@%p60 bra 	$L__BB1_69;
	ld.local.u32 	%r157, [%rd8+4];
	mul.wide.s32 	%rd78, %r203, 4;
	add.s64 	%rd79, %rd4, %rd78;
	ld.local.u32 	%r158, [%rd79];
	setp.lt.s32 	%p61, %r157, %r158;
	selp.b32 	%r202, %r43, %r203, %p61;
$L__BB1_69:
	setp.eq.s32 	%p62, %r18, 2;
	add.s32 	%r46, %r199, 2;
	mov.u32 	%r203, %r202;
	@%p62 bra 	$L__BB1_73;
	ld.local.u8 	%rs18, [%rd7+2];
	setp.ne.s16 	%p63, %rs18, 0;
	mov.u32 	%r203, %r202;
	@%p63 bra 	$L__BB1_73;
	setp.eq.s32 	%p64, %r202, -1;
	mov.u32 	%r203, %r46;
	@%p64 bra 	$L__BB1_73;
	ld.local.u32 	%r159, [%rd8+8];
	mul.wide.s32 	%rd80, %r202, 4;
	add.s64 	%rd81, %rd4, %rd80;
	ld.local.u32 	%r160, [%rd81];
	setp.lt.s32 	%p65, %r159, %r160;
	selp.b32 	%r203, %r46, %r202, %p65;
$L__BB1_73:
	mul.wide.s32 	%rd82, %r203, 4;
	add.s64 	%rd83, %rd4, %rd82;
	ld.local.u32 	%r49, [%rd83];
	setp.eq.s32 	%p66, %r49, 1000000000;
	@%p66 bra 	$L__BB1_131;
	cvt.s64.s32 	%rd84, %r203;
	setp.lt.u32 	%p67, %r107, 4;
	add.s64 	%rd85, %rd3, %rd84;
	mov.b16 	%rs19, 1;
	st.local.u8 	[%rd85], %rs19;
	add.s32 	%r190, %r190, %r49;
	st.global.u32 	[%rd2], %r190;
	mov.b32 	%r205, 0;
	@%p67 bra 	$L__BB1_105;
	mov.b32 	%r204, 0;
$L__BB1_76:
	mul.wide.u32 	%rd86, %r204, 16;
	add.s64 	%rd9, %rd1, %rd86;
	ld.global.u32 	%r52, [%rd9];
	ld.global.u32 	%r53, [%rd9+4];
	ld.global.u32 	%r54, [%rd9+8];
	setp.ne.s32 	%p68, %r52, %r203;
	@%p68 bra 	$L__BB1_79;
	cvt.s64.s32 	%rd87, %r53;
	add.s64 	%rd88, %rd3, %rd87;
	ld.local.u8 	%rs20, [%rd88];
	setp.ne.s16 	%p69, %rs20, 0;
	@%p69 bra 	$L__BB1_79;
	mul.wide.s32 	%rd89, %r53, 4;
	add.s64 	%rd10, %rd4, %rd89;
	ld.local.u32 	%r163, [%rd10];
	setp.lt.s32 	%p70, %r54, %r163;
	@%p70 bra 	$L__BB1_82;
$L__BB1_79:
	setp.ne.s32 	%p71, %r53, %r203;
	@%p71 bra 	$L__BB1_83;
	cvt.s64.s32 	%rd90, %r52;
	add.s64 	%rd91, %rd3, %rd90;
	ld.local.u8 	%rs21, [%rd91];
	setp.ne.s16 	%p72, %rs21, 0;
	@%p72 bra 	$L__BB1_83;
	mul.wide.s32 	%rd92, %r52, 4;
	add.s64 	%rd93, %rd4, %rd92;
	ld.local.u32 	%r164, [%rd93];
	min.s32 	%r165, %r54, %r164;
	st.local.u32 	[%rd93], %r165;
	bra.uni 	$L__BB1_83;
$L__BB1_82:
	st.local.u32 	[%rd10], %r54;
$L__BB1_83:
	ld.global.u32 	%r55, [%rd9+16];
	ld.global.u32 	%r56, [%rd9+20];
	ld.global.u32 	%r57, [%rd9+24];
	setp.ne.s32 	%p73, %r55, %r203;
	@%p73 bra 	$L__BB1_86;
	cvt.s64.s32 	%rd94, %r56;
	add.s64 	%rd95, %rd3, %rd94;
	ld.local.u8 	%rs22, [%rd95];
	setp.ne.s16 	%p74, %rs22, 0;
	@%p74 bra 	$L__BB1_86;
	mul.wide.s32 	%rd96, %r56, 4;
	add.s64 	%rd11, %rd4, %rd96;
	ld.local.u32 	%r166, [%rd11];
	setp.lt.s32 	%p75, %r57, %r166;
	@%p75 bra 	$L__BB1_89;
$L__BB1_86:
	setp.ne.s32 	%p76, %r56, %r203;
	@%p76 bra 	$L__BB1_90;
	cvt.s64.s32 	%rd97, %r55;
	add.s64 	%rd98, %rd3, %rd97;
	ld.local.u8 	%rs23, [%rd98];
	setp.ne.s16 	%p77, %rs23, 0;
	@%p77 bra 	$L__BB1_90;
	mul.wide.s32 	%rd99, %r55, 4;
	add.s64 	%rd100, %rd4, %rd99;
	ld.local.u32 	%r167, [%rd100];
	min.s32 	%r168, %r57, %r167;
	st.local.u32 	[%rd100], %r168;
	bra.uni 	$L__BB1_90;
$L__BB1_89:
	st.local.u32 	[%rd11], %r57;
$L__BB1_90:
	ld.global.u32 	%r58, [%rd9+32];
	ld.global.u32 	%r59, [%rd9+36];
	ld.global.u32 	%r60, [%rd9+40];
	setp.ne.s32 	%p78, %r58, %r203;
	@%p78 bra 	$L__BB1_93;
	cvt.s64.s32 	%rd101, %r59;
	add.s64 	%rd102, %rd3, %rd101;
	ld.local.u8 	%rs24, [%rd102];
	setp.ne.s16 	%p79, %rs24, 0;
	@%p79 bra 	$L__BB1_93;
	mul.wide.s32 	%rd103, %r59, 4;
	add.s64 	%rd12, %rd4, %rd103;
	ld.local.u32 	%r169, [%rd12];
	setp.lt.s32 	%p80, %r60, %r169;
	@%p80 bra 	$L__BB1_96;
$L__BB1_93:
	setp.ne.s32 	%p81, %r59, %r203;
	@%p81 bra 	$L__BB1_97;
	cvt.s64.s32 	%rd104, %r58;
	add.s64 	%rd105, %rd3, %rd104;
	ld.local.u8 	%rs25, [%rd105];
	setp.ne.s16 	%p82, %rs25, 0;
	@%p82 bra 	$L__BB1_97;
	mul.wide.s32 	%rd106, %r58, 4;
	add.s64 	%rd107, %rd4, %rd106;
	ld.local.u32 	%r170, [%rd107];
	min.s32 	%r171, %r60, %r170;
	st.local.u32 	[%rd107], %r171;
	bra.uni 	$L__BB1_97;
$L__BB1_96:
	st.local.u32 	[%rd12], %r60;
$L__BB1_97:
	ld.global.u32 	%r61, [%rd9+48];
	ld.global.u32 	%r62, [%rd9+52];
	ld.global.u32 	%r63, [%rd9+56];
	setp.ne.s32 	%p83, %r61, %r203;
	@%p83 bra 	$L__BB1_100;
	cvt.s64.s32 	%rd108, %r62;
	add.s64 	%rd109, %rd3, %rd108;
	ld.local.u8 	%rs26, [%rd109];
	setp.ne.s16 	%p84, %rs26, 0;
	@%p84 bra 	$L__BB1_100;
	mul.wide.s32 	%rd110, %r62, 4;
	add.s64 	%rd13, %rd4, %rd110;
	ld.local.u32 	%r172, [%rd13];
	setp.lt.s32 	%p85, %r63, %r172;
	@%p85 bra 	$L__BB1_103;
$L__BB1_100:
	setp.ne.s32 	%p86, %r62, %r203;
	@%p86 bra 	$L__BB1_104;
	cvt.s64.s32 	%rd111, %r61;
	add.s64 	%rd112, %rd3, %rd111;
	ld.local.u8 	%rs27, [%rd112];
	setp.ne.s16 	%p87, %rs27, 0;
	@%p87 bra 	$L__BB1_104;
	mul.wide.s32 	%rd113, %r61, 4;
	add.s64 	%rd114, %rd4, %rd113;
	ld.local.u32 	%r173, [%rd114];
	min.s32 	%r174, %r63, %r173;
	st.local.u32 	[%rd114], %r174;
	bra.uni 	$L__BB1_104;
$L__BB1_103:
	st.local.u32 	[%rd13], %r63;
$L__BB1_104:
	add.s32 	%r204, %r204, 4;
	setp.ne.s32 	%p88, %r204, %r21;
	mov.u32 	%r205, %r21;
	@%p88 bra 	$L__BB1_76;
$L__BB1_105:
	setp.eq.s32 	%p89, %r20, 0;
	@%p89 bra 	$L__BB1_129;
	mul.wide.u32 	%rd115, %r205, 16;
	add.s64 	%rd14, %rd1, %rd115;
	ld.global.u32 	%r66, [%rd14];
	ld.global.u32 	%r67, [%rd14+4];
	ld.global.u32 	%r68, [%rd14+8];
	setp.ne.s32 	%p90, %r66, %r203;
	@%p90 bra 	$L__BB1_109;
	cvt.s64.s32 	%rd116, %r67;
	add.s64 	%rd117, %rd3, %rd116;
	ld.local.u8 	%rs28, [%rd117];
	setp.ne.s16 	%p91, %rs28, 0;
	@%p91 bra 	$L__BB1_109;
	mul.wide.s32 	%rd118, %r67, 4;
	add.s64 	%rd15, %rd4, %rd118;
	ld.local.u32 	%r175, [%rd15];
	setp.lt.s32 	%p92, %r68, %r175;
	@%p92 bra 	$L__BB1_112;
$L__BB1_109:
	setp.ne.s32 	%p93, %r67, %r203;
	@%p93 bra 	$L__BB1_113;
	cvt.s64.s32 	%rd119, %r66;
	add.s64 	%rd120, %rd3, %rd119;
	ld.local.u8 	%rs29, [%rd120];
	setp.ne.s16 	%p94, %rs29, 0;
	@%p94 bra 	$L__BB1_113;
	mul.wide.s32 	%rd121, %r66, 4;
	add.s64 	%rd122, %rd4, %rd121;
	ld.local.u32 	%r176, [%rd122];
	min.s32 	%r177, %r68, %r176;
	st.local.u32 	[%rd122], %r177;
	bra.uni 	$L__BB1_113;
$L__BB1_112:
	st.local.u32 	[%rd15], %r68;
$L__BB1_113:
	setp.eq.s32 	%p95, %r20, 1;
	@%p95 bra 	$L__BB1_129;
	ld.global.u32 	%r69, [%rd14+16];
	ld.global.u32 	%r70, [%rd14+20];
	ld.global.u32 	%r71, [%rd14+24];
	setp.ne.s32 	%p96, %r69, %r203;
	@%p96 bra 	$L__BB1_117;
	cvt.s64.s32 	%rd123, %r70;
	add.s64 	%rd124, %rd3, %rd123;
	ld.local.u8 	%rs30, [%rd124];
	setp.ne.s16 	%p97, %rs30, 0;
	@%p97 bra 	$L__BB1_117;
	mul.wide.s32 	%rd125, %r70, 4;
	add.s64 	%rd16, %rd4, %rd125;
	ld.local.u32 	%r178, [%rd16];
	setp.lt.s32 	%p98, %r71, %r178;
	@%p98 bra 	$L__BB1_120;
$L__BB1_117:
	setp.ne.s32 	%p99, %r70, %r203;
	@%p99 bra 	$L__BB1_121;
	cvt.s64.s32 	%rd126, %r69;
	add.s64 	%rd127, %rd3, %rd126;
	ld.local.u8 	%rs31, [%rd127];
	setp.ne.s16 	%p100, %rs31, 0;
	@%p100 bra 	$L__BB1_121;
	mul.wide.s32 	%rd128, %r69, 4;
	add.s64 	%rd129, %rd4, %rd128;
	ld.local.u32 	%r179, [%rd129];
	min.s32 	%r180, %r71, %r179;
	st.local.u32 	[%rd129], %r180;
	bra.uni 	$L__BB1_121;
$L__BB1_120:
	st.local.u32 	[%rd16], %r71;
$L__BB1_121:
	setp.eq.s32 	%p101, %r20, 2;
	@%p101 bra 	$L__BB1_129;
	ld.global.u32 	%r72, [%rd14+32];
	ld.global.u32 	%r73, [%rd14+36];
	ld.global.u32 	%r74, [%rd14+40];
	setp.ne.s32 	%p102, %r72, %r203;
	@%p102 bra 	$L__BB1_125;
	cvt.s64.s32 	%rd130, %r73;
	add.s64 	%rd131, %rd3, %rd130;
	ld.local.u8 	%rs32, [%rd131];
	setp.ne.s16 	%p103, %rs32, 0;
	@%p103 bra 	$L__BB1_125;
	mul.wide.s32 	%rd132, %r73, 4;
	add.s64 	%rd17, %rd4, %rd132;
	ld.local.u32 	%r181, [%rd17];
	setp.lt.s32 	%p104, %r74, %r181;
	@%p104 bra 	$L__BB1_128;
$L__BB1_125:
	setp.ne.s32 	%p105, %r73, %r203;
	@%p105 bra 	$L__BB1_129;
	cvt.s64.s32 	%rd133, %r72;
	add.s64 	%rd134, %rd3, %rd133;
	ld.local.u8 	%rs33, [%rd134];
	setp.ne.s16 	%p106, %rs33, 0;
	@%p106 bra 	$L__BB1_129;
	mul.wide.s32 	%rd135, %r72, 4;
	add.s64 	%rd136, %rd4, %rd135;
	ld.local.u32 	%r182, [%rd136];
	min.s32 	%r183, %r74, %r182;
	st.local.u32 	[%rd136], %r183;
	bra.uni 	$L__BB1_129;
$L__BB1_128:
	st.local.u32 	[%rd17], %r74;
$L__BB1_129:
	add.s32 	%r191, %r191, 1;
	setp.eq.s32 	%p107, %r191, %r106;
	@%p107 bra 	$L__BB1_131;
	bra.uni 	$L__BB1_46;
$L__BB1_130:
	mov.b32 	%r111, 0;
	st.local.u32 	[%rd4], %r111;
	st.global.u32 	[%rd2], %r111;
$L__BB1_131:
	ret;

}


// ===== COMPILED SASS (sm_100) =====

	.target	sm_100

	.elftype	@"ET_EXEC"


//--------------------- .note.nv.tkinfo           --------------------------
	.section	.note.nv.tkinfo,"",@"SHT_NOTE"
	.sectionflags	@"SHF_NOTE_NV_TKINFO"
	.tkinfo
        /*0018*/ 	.word	0x00000002
        /*0030*/ 	.string	""
        /*0030*/ 	.string	"ptxas"
        /*0030*/ 	.string	"Cuda compilation tools, release 13.0, V13.0.88"
        /*0030*/ 	.string	"Build cuda_13.0.r13.0/compiler.36424714_0"
        /*0030*/ 	.string	"-arch sm_100 -m 64 "



//--------------------- .note.nv.cuinfo           --------------------------
	.section	.note.nv.cuinfo,"",@"SHT_NOTE"
	.sectionflags	@"SHF_NOTE_NV_CUINFO"
        /*0018*/ 	.short	0x0002
        /*001a*/ 	.short	0x0064
        /*001c*/ 	.short	0x0082
	.zero		2


//--------------------- .nv.info                  --------------------------
	.section	.nv.info,"",@"SHT_CUDA_INFO"
	.align	4


	//----- nvinfo : EIATTR_REGCOUNT
	.align		4
        /*0000*/ 	.byte	0x04, 0x2f
        /*0002*/ 	.short	(.L_1 - .L_0)
	.align		4
.L_0:
        /*0004*/ 	.word	index@(_Z13adjustWeightsP4Edgeii)
        /*0008*/ 	.word	0x00000012


	//----- nvinfo : EIATTR_FRAME_SIZE
	.align		4
.L_1:
        /*000c*/ 	.byte	0x04, 0x11
        /*000e*/ 	.short	(.L_3 - .L_2)
	.align		4
.L_2:
        /*0010*/ 	.word	index@($__internal_0_$__cuda_sm20_rem_s64)
        /*0014*/ 	.word	0x00000000


	//----- nvinfo : EIATTR_FRAME_SIZE
	.align		4
.L_3:
        /*0018*/ 	.byte	0x04, 0x11
        /*001a*/ 	.short	(.L_5 - .L_4)
	.align		4
.L_4:
        /*001c*/ 	.word	index@(_Z13adjustWeightsP4Edgeii)
        /*0020*/ 	.word	0x00000000


	//----- nvinfo : EIATTR_REGCOUNT
	.align		4
.L_5:
        /*0024*/ 	.byte	0x04, 0x2f
        /*0026*/ 	.short	(.L_7 - .L_6)
	.align		4
.L_6:
        /*0028*/ 	.word	index@(_Z10computeMSTP4EdgePiii)
        /*002c*/ 	.word	0x00000010


	//----- nvinfo : EIATTR_FRAME_SIZE
	.align		4
.L_7:
        /*0030*/ 	.byte	0x04, 0x11
        /*0032*/ 	.short	(.L_9 - .L_8)
	.align		4
.L_8:
        /*0034*/ 	.word	index@(_Z10computeMSTP4EdgePiii)
        /*0038*/ 	.word	0x00001390


	//----- nvinfo : EIATTR_MIN_STACK_SIZE
	.align		4
.L_9:
        /*003c*/ 	.byte	0x04, 0x12
        /*003e*/ 	.short	(.L_11 - .L_10)
	.align		4
.L_10:
        /*0040*/ 	.word	index@(_Z10computeMSTP4EdgePiii)
        /*0044*/ 	.word	0x00001390


	//----- nvinfo : EIATTR_MIN_STACK_SIZE
	.align		4
.L_11:
        /*0048*/ 	.byte	0x04, 0x12
        /*004a*/ 	.short	(.L_13 - .L_12)
	.align		4
.L_12:
        /*004c*/ 	.word	index@(_Z13adjustWeightsP4Edgeii)
        /*0050*/ 	.word	0x00000000
.L_13:


//--------------------- .nv.compat                --------------------------
	.section	.nv.compat,"",@"SHT_CUDA_COMPAT_INFO"
	.align	4
        /*0000*/ 	.byte	0x02, 0x09, 0x00, 0x00, 0x02, 0x02, 0x01, 0x00, 0x02, 0x05, 0x05, 0x00, 0x03, 0x07, 0x01, 0x01
        /*0010*/ 	.byte	0x02, 0x03, 0x00, 0x00, 0x02, 0x06, 0x01, 0x00, 0x04, 0x0b, 0x08, 0x00, 0x09, 0x00, 0x00, 0x00
        /*0020*/ 	.byte	0x00, 0x00, 0x00, 0x00


//--------------------- .nv.info._Z10computeMSTP4EdgePiii --------------------------
	.section	.nv.info._Z10computeMSTP4EdgePiii,"",@"SHT_CUDA_INFO"
	.sectionflags	@""
	.align	4


	//----- nvinfo : EIATTR_CUDA_API_VERSION
	.align		4
        /*0000*/ 	.byte	0x04, 0x37
        /*0002*/ 	.short	(.L_15 - .L_14)
.L_14:
        /*0004*/ 	.word	0x00000082


	//----- nvinfo : EIATTR_KPARAM_INFO
	.align		4
.L_15:
        /*0008*/ 	.byte	0x04, 0x17
        /*000a*/ 	.short	(.L_17 - .L_16)
.L_16:
        /*000c*/ 	.word	0x00000000
        /*0010*/ 	.short	0x0003
        /*0012*/ 	.short	0x0014
        /*0014*/ 	.byte	0x00, 0xf0, 0x11, 0x00


	//----- nvinfo : EIATTR_KPARAM_INFO
	.align		4
.L_17:
        /*0018*/ 	.byte	0x04, 0x17
        /*001a*/ 	.short	(.L_19 - .L_18)
.L_18:
        /*001c*/ 	.word	0x00000000
        /*0020*/ 	.short	0x0002
        /*0022*/ 	.short	0x0010
        /*0024*/ 	.byte	0x00, 0xf0, 0x11, 0x00


	//----- nvinfo : EIATTR_KPARAM_INFO
	.align		4
.L_19:
        /*0028*/ 	.byte	0x04, 0x17
        /*002a*/ 	.short	(.L_21 - .L_20)
.L_20:
        /*002c*/ 	.word	0x00000000
        /*0030*/ 	.short	0x0001
        /*0032*/ 	.short	0x0008
        /*0034*/ 	.byte	0x00, 0xf5, 0x21, 0x00


	//----- nvinfo : EIATTR_KPARAM_INFO
	.align		4
.L_21:
        /*0038*/ 	.byte	0x04, 0x17
        /*003a*/ 	.short	(.L_23 - .L_22)
.L_22:
        /*003c*/ 	.word	0x00000000
        /*0040*/ 	.short	0x0000
        /*0042*/ 	.short	0x0000
        /*0044*/ 	.byte	0x00, 0xf5, 0x21, 0x00


	//----- nvinfo : EIATTR_SPARSE_MMA_MASK
	.align		4
.L_23:
        /*0048*/ 	.byte	0x03, 0x50
        /*004a*/ 	.short	0x0000


	//----- nvinfo : EIATTR_MAXREG_COUNT
	.align		4
        /*004c*/ 	.byte	0x03, 0x1b
        /*004e*/ 	.short	0x00ff


	//----- nvinfo : EIATTR_MERCURY_ISA_VERSION
	.align		4
        /*0050*/ 	.byte	0x03, 0x5f
        /*0052*/ 	.short	0x0101


	//----- nvinfo : EIATTR_VRC_CTA_INIT_COUNT
	.align		4
        /*0054*/ 	.byte	0x02, 0x4a
	.zero		1
	.zero		1


	//----- nvinfo : EIATTR_EXIT_INSTR_OFFSETS
	.align		4
        /*0058*/ 	.byte	0x04, 0x1c
        /*005a*/ 	.short	(.L_25 - .L_24)


	//   ....[0]....
.L_24:
        /*005c*/ 	.word	0x00000050


	//   ....[1]....
        /*0060*/ 	.word	0x00000cf0


	//   ....[2]....
        /*0064*/ 	.word	0x00000da0


	//   ....[3]....
        /*0068*/ 	.word	0x00001500


	//   ....[4]....
        /*006c*/ 	.word	0x000021d0


	//   ....[5]....
        /*0070*/ 	.word	0x00002220


	//----- nvinfo : EIATTR_CBANK_PARAM_SIZE
	.align		4
.L_25:
        /*0074*/ 	.byte	0x03, 0x19
        /*0076*/ 	.short	0x0018


	//----- nvinfo : EIATTR_PARAM_CBANK
	.align		4
        /*0078*/ 	.byte	0x04, 0x0a
        /*007a*/ 	.short	(.L_27 - .L_26)
	.align		4
.L_26:
        /*007c*/ 	.word	index@(.nv.constant0._Z10computeMSTP4EdgePiii)
        /*0080*/ 	.short	0x0380
        /*0082*/ 	.short	0x0018


	//----- nvinfo : EIATTR_SW_WAR
	.align		4
.L_27:
        /*0084*/ 	.byte	0x04, 0x36
        /*0086*/ 	.short	(.L_29 - .L_28)
.L_28:
        /*0088*/ 	.word	0x00000008
.L_29:


//--------------------- .nv.info._Z13adjustWeightsP4Edgeii --------------------------
	.section	.nv.info._Z13adjustWeightsP4Edgeii,"",@"SHT_CUDA_INFO"
	.sectionflags	@""
	.align	4


	//----- nvinfo : EIATTR_CUDA_API_VERSION
	.align		4
        /*0000*/ 	.byte	0x04, 0x37
        /*0002*/ 	.short	(.L_31 - .L_30)
.L_30:
        /*0004*/ 	.word	0x00000082


	//----- nvinfo : EIATTR_KPARAM_INFO
	.align		4
.L_31:
        /*0008*/ 	.byte	0x04, 0x17
        /*000a*/ 	.short	(.L_33 - .L_32)
.L_32:
        /*000c*/ 	.word	0x00000000
        /*0010*/ 	.short	0x0002
        /*0012*/ 	.short	0x000c
        /*0014*/ 	.byte	0x00, 0xf0, 0x11, 0x00


	//----- nvinfo : EIATTR_KPARAM_INFO
	.align		4
.L_33:
        /*0018*/ 	.byte	0x04, 0x17
        /*001a*/ 	.short	(.L_35 - .L_34)
.L_34:
        /*001c*/ 	.word	0x00000000
        /*0020*/ 	.short	0x0001
        /*0022*/ 	.short	0x0008
        /*0024*/ 	.byte	0x00, 0xf0, 0x11, 0x00


	//----- nvinfo : EIATTR_KPARAM_INFO
	.align		4
.L_35:
        /*0028*/ 	.byte	0x04, 0x17
        /*002a*/ 	.short	(.L_37 - .L_36)
.L_36:
        /*002c*/ 	.word	0x00000000
        /*0030*/ 	.short	0x0000
        /*0032*/ 	.short	0x0000
        /*0034*/ 	.byte	0x00, 0xf5, 0x21, 0x00


	//----- nvinfo : EIATTR_SPARSE_MMA_MASK
	.align		4
.L_37:
        /*0038*/ 	.byte	0x03, 0x50
        /*003a*/ 	.short	0x0000


	//----- nvinfo : EIATTR_MAXREG_COUNT
	.align		4
        /*003c*/ 	.byte	0x03, 0x1b
        /*003e*/ 	.short	0x00ff


	//----- nvinfo : EIATTR_MERCURY_ISA_VERSION
	.align		4
        /*0040*/ 	.byte	0x03, 0x5f
        /*0042*/ 	.short	0x0101


	//----- nvinfo : EIATTR_VRC_CTA_INIT_COUNT
	.align		4
        /*0044*/ 	.byte	0x02, 0x4a
	.zero		1
	.zero		1


	//----- nvinfo : EIATTR_EXIT_INSTR_OFFSETS
	.align		4
        /*0048*/ 	.byte	0x04, 0x1c
        /*004a*/ 	.short	(.L_39 - .L_38)


	//   ....[0]....
.L_38:
        /*004c*/ 	.word	0x00000070


	//   ....[1]....
        /*0050*/ 	.word	0x000002b0


	//----- nvinfo : EIATTR_CRS_STACK_SIZE
	.align		4
.L_39:
        /*0054*/ 	.byte	0x04, 0x1e
        /*0056*/ 	.short	(.L_41 - .L_40)
.L_40:
        /*0058*/ 	.word	0x00000000


	//----- nvinfo : EIATTR_CBANK_PARAM_SIZE
	.align		4
.L_41:
        /*005c*/ 	.byte	0x03, 0x19
        /*005e*/ 	.short	0x0010


	//----- nvinfo : EIATTR_PARAM_CBANK
	.align		4
        /*0060*/ 	.byte	0x04, 0x0a
        /*0062*/ 	.short	(.L_43 - .L_42)
	.align		4
.L_42:
        /*0064*/ 	.word	index@(.nv.constant0._Z13adjustWeightsP4Edgeii)
        /*0068*/ 	.short	0x0380
        /*006a*/ 	.short	0x0010


	//----- nvinfo : EIATTR_SW_WAR
	.align		4
.L_43:
        /*006c*/ 	.byte	0x04, 0x36
        /*006e*/ 	.short	(.L_45 - .L_44)
.L_44:
        /*0070*/ 	.word	0x00000008
.L_45:


//--------------------- .nv.callgraph             --------------------------
	.section	.nv.callgraph,"",@"SHT_CUDA_CALLGRAPH"
	.align	4
	.sectionentsize	8
	.align		4
        /*0000*/ 	.word	0x00000000
	.align		4
        /*0004*/ 	.word	0xffffffff
	.align		4
        /*0008*/ 	.word	0x00000000
	.align		4
        /*000c*/ 	.word	0xfffffffe
	.align		4
        /*0010*/ 	.word	0x00000000
	.align		4
        /*0014*/ 	.word	0xfffffffd
	.align		4
        /*0018*/ 	.word	0x00000000
	.align		4
        /*001c*/ 	.word	0xfffffffc


//--------------------- .text._Z10computeMSTP4EdgePiii --------------------------
	.section	.text._Z10computeMSTP4EdgePiii,"ax",@progbits
	.align	128
        .global         _Z10computeMSTP4EdgePiii
        .type           _Z10computeMSTP4EdgePiii,@function
        .size           _Z10computeMSTP4EdgePiii,(.L_x_57 - _Z10computeMSTP4EdgePiii)
        .other          _Z10computeMSTP4EdgePiii,@"STO_CUDA_ENTRY STV_DEFAULT"
_Z10computeMSTP4EdgePiii:
.text._Z10computeMSTP4EdgePiii:
[----:B------:R-:W0:Y:S01]  /*0000*/  LDC R1, c[0x0][0x37c] ;  /* 0x0000df00ff017b82 */ /* 0x000e220000000800 */
[----:B------:R-:W1:Y:S07]  /*0010*/  S2R R0, SR_TID.X ;  /* 0x0000000000007919 */ /* 0x000e6e0000002100 */
[----:B------:R-:W1:Y:S01]  /*0020*/  S2UR UR4, SR_CTAID.X ;  /* 0x00000000000479c3 */ /* 0x000e620000002500 */
[----:B0-----:R-:W-:Y:S01]  /*0030*/  VIADD R1, R1, 0xffffec70 ;  /* 0xffffec7001017836 */ /* 0x001fe20000000000 */
[----:B-1----:R-:W-:-:S13]  /*0040*/  LOP3.LUT P0, RZ, R0, UR4, RZ, 0xfc, !PT ;  /* 0x0000000400ff7c12 */ /* 0x002fda000f80fcff */
[----:B------:R-:W-:Y:S05]  /*0050*/  @P0 EXIT ;  /* 0x000000000000094d */ /* 0x000fea0003800000 */
[----:B------:R-:W0:Y:S01]  /*0060*/  LDCU UR5, c[0x0][0x390] ;  /* 0x00007200ff0577ac */ /* 0x000e220008000800 */
[----:B------:R-:W1:Y:S01]  /*0070*/  LDCU.64 UR8, c[0x0][0x358] ;  /* 0x00006b00ff0877ac */ /* 0x000e620008000a00 */
[----:B0-----:R-:W-:-:S09]  /*0080*/  UISETP.GE.AND UP0, UPT, UR5, 0x1, UPT ;  /* 0x000000010500788c */ /* 0x001fd2000bf06270 */
[----:B-1----:R-:W-:Y:S05]  /*0090*/  BRA.U !UP0, `(.L_x_0) ;  /* 0x0000002108547547 */ /* 0x002fea000b800000 */
[----:B------:R-:W-:Y:S01]  /*00a0*/  UISETP.GE.U32.AND UP0, UPT, UR5, 0x10, UPT ;  /* 0x000000100500788c */ /* 0x000fe2000bf06070 */
[----:B------:R-:W-:Y:S01]  /*00b0*/  VIADD R5, R1, 0x3f0 ;  /* 0x000003f001057836 */ /* 0x000fe20000000000 */
[----:B------:R-:W-:Y:S01]  /*00c0*/  ULOP3.LUT UR4, UR5, 0xf, URZ, 0xc0, !UPT ;  /* 0x0000000f05047892 */ /* 0x000fe2000f8ec0ff */
[----:B------:R-:W-:-:S03]  /*00d0*/  IMAD.MOV.U32 R0, RZ, RZ, RZ ;  /* 0x000000ffff007224 */ /* 0x000fc600078e00ff */
[----:B------:R-:W-:-:S03]  /*00e0*/  UISETP.NE.AND UP1, UPT, UR4, URZ, UPT ;  /* 0x000000ff0400728c */ /* 0x000fc6000bf25270 */
[----:B------:R-:W-:Y:S08]  /*00f0*/  BRA.U !UP0, `(.L_x_1) ;  /* 0x0000000108487547 */ /* 0x000ff0000b800000 */
[----:B------:R-:W-:Y:S01]  /*0100*/  ULOP3.LUT UR6, UR5, 0x7ffffff0, URZ, 0xc0, !UPT ;  /* 0x7ffffff005067892 */ /* 0x000fe2000f8ec0ff */
[----:B------:R-:W-:Y:S02]  /*0110*/  IMAD.MOV.U32 R2, RZ, RZ, RZ ;  /* 0x000000ffff027224 */ /* 0x000fe400078e00ff */
[----:B------:R-:W-:Y:S02]  /*0120*/  IMAD.MOV.U32 R8, RZ, RZ, 0x3b9aca00 ;  /* 0x3b9aca00ff087424 */ /* 0x000fe400078e00ff */
[----:B------:R-:W-:Y:S02]  /*0130*/  IMAD.MOV.U32 R9, RZ, RZ, 0x3b9aca00 ;  /* 0x3b9aca00ff097424 */ /* 0x000fe400078e00ff */
[----:B------:R-:W-:Y:S02]  /*0140*/  IMAD.MOV.U32 R10, RZ, RZ, 0x3b9aca00 ;  /* 0x3b9aca00ff0a7424 */ /* 0x000fe400078e00ff */
[----:B------:R-:W-:Y:S02]  /*0150*/  IMAD.MOV.U32 R11, RZ, RZ, 0x3b9aca00 ;  /* 0x3b9aca00ff0b7424 */ /* 0x000fe400078e00ff */
[----:B------:R-:W-:-:S07]  /*0160*/  IMAD.U32 R0, RZ, RZ, UR6 ;  /* 0x00000006ff007e24 */ /* 0x000fce000f8e00ff */
.L_x_2:
[C---:B0-----:R-:W-:Y:S01]  /*0170*/  LEA R3, R2.reuse, R5, 0x2 ;  /* 0x0000000502037211 */ /* 0x041fe200078e10ff */
[----:B------:R-:W-:Y:S02]  /*0180*/  IMAD.IADD R4, R1, 0x1, R2 ;  /* 0x0000000101047824 */ /* 0x000fe400078e0202 */
[----:B------:R-:W-:Y:S02]  /*0190*/  VIADD R2, R2, 0x10 ;  /* 0x0000001002027836 */ /* 0x000fe40000000000 */
[----:B------:R0:W-:Y:S03]  /*01a0*/  STL.128 [R3], R8 ;  /* 0x0000000803007387 */ /* 0x0001e60000100c00 */
[----:B------:R-:W-:Y:S01]  /*01b0*/  ISETP.NE.AND P0, PT, R2, R0, PT ;  /* 0x000000000200720c */ /* 0x000fe20003f05270 */
[----:B------:R0:W-:Y:S04]  /*01c0*/  STL.64 [R4], RZ ;  /* 0x000000ff04007387 */ /* 0x0001e80000100a00 */
[----:B------:R0:W-:Y:S04]  /*01d0*/  STL.128 [R3+0x10], R8 ;  /* 0x0000100803007387 */ /* 0x0001e80000100c00 */
[----:B------:R0:W-:Y:S04]  /*01e0*/  STL.128 [R3+0x20], R8 ;  /* 0x0000200803007387 */ /* 0x0001e80000100c00 */
[----:B------:R0:W-:Y:S04]  /*01f0*/  STL.64 [R4+0x8], RZ ;  /* 0x000008ff04007387 */ /* 0x0001e80000100a00 */
[----:B------:R0:W-:Y:S01]  /*0200*/  STL.128 [R3+0x30], R8 ;  /* 0x0000300803007387 */ /* 0x0001e20000100c00 */
[----:B------:R-:W-:Y:S05]  /*0210*/  @P0 BRA `(.L_x_2) ;  /* 0xfffffffc00d40947 */ /* 0x000fea000383ffff */
.L_x_1:
[----:B------:R-:W-:Y:S05]  /*0220*/  BRA.U !UP1, `(.L_x_3) ;  /* 0x0000000109d07547 */ /* 0x000fea000b800000 */
[----:B------:R-:W-:Y:S02]  /*0230*/  UISETP.GE.U32.AND UP0, UPT, UR4, 0x8, UPT ;  /* 0x000000080400788c */ /* 0x000fe4000bf06070 */
[----:B------:R-:W-:-:S04]  /*0240*/  ULOP3.LUT UR6, UR5, 0x7, URZ, 0xc0, !UPT ;  /* 0x0000000705067892 */ /* 0x000fc8000f8ec0ff */
[----:B------:R-:W-:-:S03]  /*0250*/  UISETP.NE.AND UP1, UPT, UR6, URZ, UPT ;  /* 0x000000ff0600728c */ /* 0x000fc6000bf25270 */
[----:B------:R-:W-:Y:S08]  /*0260*/  BRA.U !UP0, `(.L_x_4) ;  /* 0x0000000108507547 */ /* 0x000ff0000b800000 */
[----:B0-----:R-:W-:Y:S02]  /*0270*/  IMAD.IADD R3, R1, 0x1, R0 ;  /* 0x0000000101037824 */ /* 0x001fe400078e0200 */
[C---:B------:R-:W-:Y:S02]  /*0280*/  IMAD R2, R0.reuse, 0x4, R5 ;  /* 0x0000000400027824 */ /* 0x040fe400078e0205 */
[----:B------:R-:W-:Y:S01]  /*0290*/  IMAD.MOV.U32 R7, RZ, RZ, 0x3b9aca00 ;  /* 0x3b9aca00ff077424 */ /* 0x000fe200078e00ff */
[----:B------:R1:W-:Y:S01]  /*02a0*/  STL.U8 [R3], RZ ;  /* 0x000000ff03007387 */ /* 0x0003e20000100000 */
[----:B------:R-:W-:-:S03]  /*02b0*/  VIADD R0, R0, 0x8 ;  /* 0x0000000800007836 */ /* 0x000fc60000000000 */
[----:B------:R1:W-:Y:S04]  /*02c0*/  STL [R2], R7 ;  /* 0x0000000702007387 */ /* 0x0003e80000100800 */
[----:B------:R1:W-:Y:S04]  /*02d0*/  STL.U8 [R3+0x1], RZ ;  /* 0x000001ff03007387 */ /* 0x0003e80000100000 */
[----:B------:R1:W-:Y:S04]  /*02e0*/  STL [R2+0x4], R7 ;  /* 0x0000040702007387 */ /* 0x0003e80000100800 */
        /* <DEDUP_REMOVED lines=11> */
[----:B------:R1:W-:Y:S02]  /*03a0*/  STL [R2+0x1c], R7 ;  /* 0x00001c0702007387 */ /* 0x0003e40000100800 */
.L_x_4:
[----:B------:R-:W-:Y:S05]  /*03b0*/  BRA.U !UP1, `(.L_x_3) ;  /* 0x00000001096c7547 */ /* 0x000fea000b800000 */
[----:B------:R-:W-:Y:S02]  /*03c0*/  UISETP.GE.U32.AND UP0, UPT, UR6, 0x4, UPT ;  /* 0x000000040600788c */ /* 0x000fe4000bf06070 */
[----:B------:R-:W-:-:S04]  /*03d0*/  ULOP3.LUT UR7, UR5, 0x3, URZ, 0xc0, !UPT ;  /* 0x0000000305077892 */ /* 0x000fc8000f8ec0ff */
[----:B------:R-:W-:-:S03]  /*03e0*/  UISETP.NE.AND UP1, UPT, UR7, URZ, UPT ;  /* 0x000000ff0700728c */ /* 0x000fc6000bf25270 */
[----:B------:R-:W-:Y:S08]  /*03f0*/  BRA.U !UP0, `(.L_x_5) ;  /* 0x0000000108307547 */ /* 0x000ff0000b800000 */
[----:B0-----:R-:W-:Y:S02]  /*0400*/  HFMA2 R4, -RZ, RZ, 0.9501953125, -12 ;  /* 0x3b9aca00ff047431 */ /* 0x001fe400000001ff */
[----:B-1----:R-:W-:Y:S02]  /*0410*/  IMAD.IADD R2, R1, 0x1, R0 ;  /* 0x0000000101027824 */ /* 0x002fe400078e0200 */
[C---:B------:R-:W-:Y:S02]  /*0420*/  IMAD R3, R0.reuse, 0x4, R5 ;  /* 0x0000000400037824 */ /* 0x040fe400078e0205 */
[----:B------:R-:W-:Y:S01]  /*0430*/  VIADD R0, R0, 0x4 ;  /* 0x0000000400007836 */ /* 0x000fe20000000000 */
[----:B------:R2:W-:Y:S04]  /*0440*/  STL.U8 [R2], RZ ;  /* 0x000000ff02007387 */ /* 0x0005e80000100000 */
[----:B------:R2:W-:Y:S04]  /*0450*/  STL [R3], R4 ;  /* 0x0000000403007387 */ /* 0x0005e80000100800 */
[----:B------:R2:W-:Y:S04]  /*0460*/  STL.U8 [R2+0x1], RZ ;  /* 0x000001ff02007387 */ /* 0x0005e80000100000 */
[----:B------:R2:W-:Y:S04]  /*0470*/  STL [R3+0x4], R4 ;  /* 0x0000040403007387 */ /* 0x0005e80000100800 */
[----:B------:R2:W-:Y:S04]  /*0480*/  STL.U8 [R2+0x2], RZ ;  /* 0x000002ff02007387 */ /* 0x0005e80000100000 */
[----:B------:R2:W-:Y:S04]  /*0490*/  STL [R3+0x8], R4 ;  /* 0x0000080403007387 */ /* 0x0005e80000100800 */
[----:B------:R2:W-:Y:S04]  /*04a0*/  STL.U8 [R2+0x3], RZ ;  /* 0x000003ff02007387 */ /* 0x0005e80000100000 */
[----:B------:R2:W-:Y:S02]  /*04b0*/  STL [R3+0xc], R4 ;  /* 0x00000c0403007387 */ /* 0x0005e40000100800 */
.L_x_5:
[----:B------:R-:W-:Y:S05]  /*04c0*/  BRA.U !UP1, `(.L_x_3) ;  /* 0x0000000109287547 */ /* 0x000fea000b800000 */
[----:B-1----:R-:W-:Y:S01]  /*04d0*/  IMAD.MOV.U32 R7, RZ, RZ, 0x3b9aca00 ;  /* 0x3b9aca00ff077424 */ /* 0x002fe200078e00ff */
[----:B------:R-:W-:-:S06]  /*04e0*/  UMOV UR4, URZ ;  /* 0x000000ff00047c82 */ /* 0x000fcc0008000000 */
.L_x_6:
[----:B0-23--:R-:W-:Y:S01]  /*04f0*/  IMAD.IADD R3, R1, 0x1, R0 ;  /* 0x0000000101037824 */ /* 0x00dfe200078e0200 */
[----:B------:R-:W-:Y:S01]  /*0500*/  UIADD3 UR4, UPT, UPT, UR4, 0x1, URZ ;  /* 0x0000000104047890 */ /* 0x000fe2000fffe0ff */
[C---:B------:R-:W-:Y:S02]  /*0510*/  IMAD R2, R0.reuse, 0x4, R5 ;  /* 0x0000000400027824 */ /* 0x040fe400078e0205 */
[----:B------:R-:W-:Y:S01]  /*0520*/  VIADD R0, R0, 0x1 ;  /* 0x0000000100007836 */ /* 0x000fe20000000000 */
[----:B------:R3:W-:Y:S01]  /*0530*/  STL.U8 [R3], RZ ;  /* 0x000000ff03007387 */ /* 0x0007e20000100000 */
[----:B------:R-:W-:-:S03]  /*0540*/  UISETP.NE.AND UP0, UPT, UR4, UR7, UPT ;  /* 0x000000070400728c */ /* 0x000fc6000bf05270 */
[----:B------:R3:W-:Y:S06]  /*0550*/  STL [R2], R7 ;  /* 0x0000000702007387 */ /* 0x0007ec0000100800 */
[----:B------:R-:W-:Y:S05]  /*0560*/  BRA.U UP0, `(.L_x_6) ;  /* 0xfffffffd00e07547 */ /* 0x000fea000b83ffff */
.L_x_3:
[----:B0123--:R-:W0:Y:S01]  /*0570*/  LDC.64 R2, c[0x0][0x388] ;  /* 0x0000e200ff027b82 */ /* 0x00fe220000000a00 */
[----:B------:R-:W1:Y:S01]  /*0580*/  LDCU UR4, c[0x0][0x394] ;  /* 0x00007280ff0477ac */ /* 0x000e620008000800 */
[----:B------:R2:W-:Y:S01]  /*0590*/  STL [R1+0x3f0], RZ ;  /* 0x0003f0ff01007387 */ /* 0x0005e20000100800 */
[----:B-1----:R-:W-:-:S03]  /*05a0*/  UISETP.GT.AND UP0, UPT, UR4, URZ, UPT ;  /* 0x000000ff0400728c */ /* 0x002fc6000bf04270 */
[----:B0-----:R2:W-:Y:S06]  /*05b0*/  STG.E desc[UR8][R2.64], RZ ;  /* 0x000000ff02007986 */ /* 0x0015ec000c101908 */
[----:B------:R-:W-:Y:S05]  /*05c0*/  BRA.U UP0, `(.L_x_7) ;  /* 0x0000000500fc7547 */ /* 0x000fea000b800000 */
[----:B--2---:R-:W-:Y:S01]  /*05d0*/  IMAD.MOV.U32 R3, RZ, RZ, RZ ;  /* 0x000000ffff037224 */ /* 0x004fe200078e00ff */
[----:B------:R-:W-:Y:S02]  /*05e0*/  ULOP3.LUT UR6, UR5, 0x3, URZ, 0xc0, !UPT ;  /* 0x0000000305067892 */ /* 0x000fe4000f8ec0ff */
[----:B------:R-:W-:Y:S01]  /*05f0*/  ULOP3.LUT UR5, UR5, 0x7ffffffc, URZ, 0xc0, !UPT ;  /* 0x7ffffffc05057892 */ /* 0x000fe2000f8ec0ff */
[----:B------:R-:W-:-:S11]  /*0600*/  UMOV UR4, URZ ;  /* 0x000000ff00047c82 */ /* 0x000fd60008000000 */
.L_x_17:
[----:B------:R-:W0:Y:S01]  /*0610*/  LDCU UR7, c[0x0][0x390] ;  /* 0x00007200ff0777ac */ /* 0x000e220008000800 */
[----:B------:R-:W-:Y:S02]  /*0620*/  IMAD.MOV.U32 R4, RZ, RZ, -0x1 ;  /* 0xffffffffff047424 */ /* 0x000fe400078e00ff */
[----:B--2---:R-:W-:Y:S01]  /*0630*/  IMAD.MOV.U32 R0, RZ, RZ, RZ ;  /* 0x000000ffff007224 */ /* 0x004fe200078e00ff */
[----:B0-----:R-:W-:-:S09]  /*0640*/  UISETP.GE.U32.AND UP0, UPT, UR7, 0x4, UPT ;  /* 0x000000040700788c */ /* 0x001fd2000bf06070 */
[----:B------:R-:W-:Y:S05]  /*0650*/  BRA.U !UP0, `(.L_x_8) ;  /* 0x0000000108e07547 */ /* 0x000fea000b800000 */
[----:B------:R-:W-:Y:S01]  /*0660*/  MOV R4, 0xffffffff ;  /* 0xffffffff00047802 */ /* 0x000fe20000000f00 */
[----:B------:R-:W-:-:S07]  /*0670*/  IMAD.MOV.U32 R0, RZ, RZ, RZ ;  /* 0x000000ffff007224 */ /* 0x000fce00078e00ff */
.L_x_13:
[----:B------:R-:W-:-:S05]  /*0680*/  IMAD.IADD R8, R1, 0x1, R0 ;  /* 0x0000000101087824 */ /* 0x000fca00078e0200 */
[----:B------:R-:W2:Y:S04]  /*0690*/  LDL.U8 R9, [R8] ;  /* 0x0000000008097983 */ /* 0x000ea80000100000 */
[----:B------:R-:W3:Y:S04]  /*06a0*/  LDL.U8 R2, [R8+0x1] ;  /* 0x0000010008027983 */ /* 0x000ee80000100000 */
[----:B------:R-:W4:Y:S04]  /*06b0*/  LDL.U8 R6, [R8+0x2] ;  /* 0x0000020008067983 */ /* 0x000f280000100000 */
[----:B------:R-:W5:Y:S01]  /*06c0*/  LDL.U8 R7, [R8+0x3] ;  /* 0x0000030008077983 */ /* 0x000f620000100000 */
[----:B--2---:R-:W-:-:S02]  /*06d0*/  ISETP.NE.AND P3, PT, R9, RZ, PT ;  /* 0x000000ff0900720c */ /* 0x004fc40003f65270 */
[----:B---3--:R-:W-:Y:S01]  /*06e0*/  ISETP.NE.AND P0, PT, R2, RZ, PT ;  /* 0x000000ff0200720c */ /* 0x008fe20003f05270 */
[----:B------:R-:W-:Y:S01]  /*06f0*/  IMAD R2, R0, 0x4, R5 ;  /* 0x0000000400027824 */ /* 0x000fe200078e0205 */
[----:B----4-:R-:W-:Y:S01]  /*0700*/  ISETP.NE.AND P1, PT, R6, RZ, PT ;  /* 0x000000ff0600720c */ /* 0x010fe20003f25270 */
[----:B------:R-:W-:Y:S01]  /*0710*/  IMAD.MOV.U32 R6, RZ, RZ, R4 ;  /* 0x000000ffff067224 */ /* 0x000fe200078e0004 */
[----:B-----5:R-:W-:-:S07]  /*0720*/  ISETP.NE.AND P2, PT, R7, RZ, PT ;  /* 0x000000ff0700720c */ /* 0x020fce0003f45270 */
[----:B------:R-:W-:Y:S06]  /*0730*/  @P3 BRA `(.L_x_9) ;  /* 0x0000000000203947 */ /* 0x000fec0003800000 */
[----:B------:R-:W-:Y:S01]  /*0740*/  ISETP.NE.AND P3, PT, R4, -0x1, PT ;  /* 0xffffffff0400780c */ /* 0x000fe20003f65270 */
[----:B------:R-:W-:-:S12]  /*0750*/  IMAD.MOV.U32 R6, RZ, RZ, R0 ;  /* 0x000000ffff067224 */ /* 0x000fd800078e0000 */
[----:B------:R-:W-:Y:S05]  /*0760*/  @!P3 BRA `(.L_x_9) ;  /* 0x000000000014b947 */ /* 0x000fea0003800000 */
[----:B------:R-:W-:Y:S01]  /*0770*/  IMAD R7, R4, 0x4, R5 ;  /* 0x0000000404077824 */ /* 0x000fe200078e0205 */
[----:B------:R-:W2:Y:S05]  /*0780*/  LDL R6, [R2] ;  /* 0x0000000002067983 */ /* 0x000eaa0000100800 */
[----:B------:R-:W2:Y:S02]  /*0790*/  LDL R7, [R7] ;  /* 0x0000000007077983 */ /* 0x000ea40000100800 */
[----:B--2---:R-:W-:-:S04]  /*07a0*/  ISETP.GE.AND P3, PT, R6, R7, PT ;  /* 0x000000070600720c */ /* 0x004fc80003f66270 */
[----:B------:R-:W-:-:S09]  /*07b0*/  SEL R6, R0, R4, !P3 ;  /* 0x0000000400067207 */ /* 0x000fd20005800000 */
.L_x_9:
[----:B------:R-:W-:Y:S01]  /*07c0*/  IMAD.MOV.U32 R4, RZ, RZ, R6 ;  /* 0x000000ffff047224 */ /* 0x000fe200078e0006 */
[----:B------:R-:W-:Y:S06]  /*07d0*/  @P0 BRA `(.L_x_10) ;  /* 0x0000000000200947 */ /* 0x000fec0003800000 */
[----:B------:R-:W-:Y:S01]  /*07e0*/  ISETP.NE.AND P0, PT, R6, -0x1, PT ;  /* 0xffffffff0600780c */ /* 0x000fe20003f05270 */
[----:B------:R-:W-:-:S12]  /*07f0*/  VIADD R4, R0, 0x1 ;  /* 0x0000000100047836 */ /* 0x000fd80000000000 */
[----:B------:R-:W-:Y:S05]  /*0800*/  @!P0 BRA `(.L_x_10) ;  /* 0x0000000000148947 */ /* 0x000fea0003800000 */
[----:B------:R-:W-:Y:S01]  /*0810*/  LEA R7, R6, R5, 0x2 ;  /* 0x0000000506077211 */ /* 0x000fe200078e10ff */
[----:B------:R-:W2:Y:S05]  /*0820*/  LDL R8, [R2+0x4] ;  /* 0x0000040002087983 */ /* 0x000eaa0000100800 */
[----:B------:R-:W2:Y:S02]  /*0830*/  LDL R7, [R7] ;  /* 0x0000000007077983 */ /* 0x000ea40000100800 */
[----:B--2---:R-:W-:-:S04]  /*0840*/  ISETP.GE.AND P0, PT, R8, R7, PT ;  /* 0x000000070800720c */ /* 0x004fc80003f06270 */
[----:B------:R-:W-:-:S09]  /*0850*/  SEL R4, R4, R6, !P0 ;  /* 0x0000000604047207 */ /* 0x000fd20004000000 */
.L_x_10:
[----:B------:R-:W-:Y:S01]  /*0860*/  IMAD.MOV.U32 R6, RZ, RZ, R4 ;  /* 0x000000ffff067224 */ /* 0x000fe200078e0004 */
[----:B------:R-:W-:Y:S06]  /*0870*/  @P1 BRA `(.L_x_11) ;  /* 0x0000000000201947 */ /* 0x000fec0003800000 */
[----:B------:R-:W-:Y:S01]  /*0880*/  ISETP.NE.AND P0, PT, R4, -0x1, PT ;  /* 0xffffffff0400780c */ /* 0x000fe20003f05270 */
[----:B------:R-:W-:-:S12]  /*0890*/  VIADD R6, R0, 0x2 ;  /* 0x0000000200067836 */ /* 0x000fd80000000000 */
[----:B------:R-:W-:Y:S05]  /*08a0*/  @!P0 BRA `(.L_x_11) ;  /* 0x0000000000148947 */ /* 0x000fea0003800000 */
[----:B------:R-:W-:Y:S01]  /*08b0*/  IMAD R7, R4, 0x4, R5 ;  /* 0x0000000404077824 */ /* 0x000fe200078e0205 */
[----:B------:R-:W2:Y:S05]  /*08c0*/  LDL R8, [R2+0x8] ;  /* 0x0000080002087983 */ /* 0x000eaa0000100800 */
[----:B------:R-:W2:Y:S02]  /*08d0*/  LDL R7, [R7] ;  /* 0x0000000007077983 */ /* 0x000ea40000100800 */
[----:B--2---:R-:W-:-:S04]  /*08e0*/  ISETP.GE.AND P0, PT, R8, R7, PT ;  /* 0x000000070800720c */ /* 0x004fc80003f06270 */
[----:B------:R-:W-:-:S09]  /*08f0*/  SEL R6, R6, R4, !P0 ;  /* 0x0000000406067207 */ /* 0x000fd20004000000 */
.L_x_11:
        /* <DEDUP_REMOVED lines=10> */
.L_x_12:
[----:B------:R-:W-:-:S05]  /*09a0*/  VIADD R0, R0, 0x4 ;  /* 0x0000000400007836 */ /* 0x000fca0000000000 */
[----:B------:R-:W-:-:S13]  /*09b0*/  ISETP.NE.AND P0, PT, R0, UR5, PT ;  /* 0x0000000500007c0c */ /* 0x000fda000bf05270 */
[----:B------:R-:W-:Y:S05]  /*09c0*/  @P0 BRA `(.L_x_13) ;  /* 0xfffffffc002c0947 */ /* 0x000fea000383ffff */
[----:B------:R-:W-:-:S07]  /*09d0*/  IMAD.U32 R0, RZ, RZ, UR5 ;  /* 0x00000005ff007e24 */ /* 0x000fce000f8e00ff */
.L_x_8:
[----:B------:R-:W-:Y:S01]  /*09e0*/  UISETP.NE.AND UP0, UPT, UR6, URZ, UPT ;  /* 0x000000ff0600728c */ /* 0x000fe2000bf05270 */
[----:B------:R-:W-:-:S08]  /*09f0*/  MOV R2, R4 ;  /* 0x0000000400027202 */ /* 0x000fd00000000f00 */
[----:B------:R-:W-:Y:S05]  /*0a00*/  BRA.U !UP0, `(.L_x_14) ;  /* 0x0000000108ac7547 */ /* 0x000fea000b800000 */
[----:B------:R-:W-:-:S05]  /*0a10*/  IMAD.IADD R8, R1, 0x1, R0 ;  /* 0x0000000101087824 */ /* 0x000fca00078e0200 */
[----:B------:R-:W2:Y:S01]  /*0a20*/  LDL.U8 R2, [R8] ;  /* 0x0000000008027983 */ /* 0x000ea20000100000 */
[----:B------:R-:W-:Y:S01]  /*0a30*/  UISETP.NE.AND UP0, UPT, UR6, 0x1, UPT ;  /* 0x000000010600788c */ /* 0x000fe2000bf05270 */
[----:B------:R-:W-:Y:S01]  /*0a40*/  IMAD R6, R0, 0x4, R5 ;  /* 0x0000000400067824 */ /* 0x000fe200078e0205 */
[----:B--2---:R-:W-:Y:S01]  /*0a50*/  ISETP.NE.AND P0, PT, R2, RZ, PT ;  /* 0x000000ff0200720c */ /* 0x004fe20003f05270 */
[----:B------:R-:W-:-:S12]  /*0a60*/  IMAD.MOV.U32 R2, RZ, RZ, R4 ;  /* 0x000000ffff027224 */ /* 0x000fd800078e0004 */
[----:B------:R-:W-:Y:S05]  /*0a70*/  @P0 BRA `(.L_x_15) ;  /* 0x0000000000200947 */ /* 0x000fea0003800000 */
        /* <DEDUP_REMOVED lines=8> */
.L_x_15:
[----:B------:R-:W-:Y:S05]  /*0b00*/  BRA.U !UP0, `(.L_x_14) ;  /* 0x00000001086c7547 */ /* 0x000fea000b800000 */
[----:B------:R-:W2:Y:S01]  /*0b10*/  LDL.U8 R4, [R8+0x1] ;  /* 0x0000010008047983 */ /* 0x000ea20000100000 */
[----:B------:R-:W-:Y:S01]  /*0b20*/  UISETP.NE.AND UP0, UPT, UR6, 0x2, UPT ;  /* 0x000000020600788c */ /* 0x000fe2000bf05270 */
[----:B--2---:R-:W-:Y:S01]  /*0b30*/  ISETP.NE.AND P0, PT, R4, RZ, PT ;  /* 0x000000ff0400720c */ /* 0x004fe20003f05270 */
[----:B------:R-:W-:-:S12]  /*0b40*/  IMAD.MOV.U32 R4, RZ, RZ, R2 ;  /* 0x000000ffff047224 */ /* 0x000fd800078e0002 */
[----:B------:R-:W-:Y:S05]  /*0b50*/  @P0 BRA `(.L_x_16) ;  /* 0x0000000000200947 */ /* 0x000fea0003800000 */
        /* <DEDUP_REMOVED lines=8> */
.L_x_16:
[----:B------:R-:W-:Y:S01]  /*0be0*/  MOV R2, R4 ;  /* 0x0000000400027202 */ /* 0x000fe20000000f00 */
[----:B------:R-:W-:Y:S06]  /*0bf0*/  BRA.U !UP0, `(.L_x_14) ;  /* 0x0000000108307547 */ /* 0x000fec000b800000 */
[----:B------:R-:W2:Y:S02]  /*0c00*/  LDL.U8 R2, [R8+0x2] ;  /* 0x0000020008027983 */ /* 0x000ea40000100000 */
        /* <DEDUP_REMOVED lines=11> */
.L_x_14:
[----:B------:R-:W-:-:S06]  /*0cc0*/  IMAD R0, R2, 0x4, R5 ;  /* 0x0000000402007824 */ /* 0x000fcc00078e0205 */
[----:B------:R-:W2:Y:S02]  /*0cd0*/  LDL R0, [R0] ;  /* 0x0000000000007983 */ /* 0x000ea40000100800 */
[----:B--2---:R-:W-:-:S13]  /*0ce0*/  ISETP.NE.AND P0, PT, R0, 0x3b9aca00, PT ;  /* 0x3b9aca000000780c */ /* 0x004fda0003f05270 */
[----:B------:R-:W-:Y:S05]  /*0cf0*/  @!P0 EXIT ;  /* 0x000000000000894d */ /* 0x000fea0003800000 */
[----:B------:R-:W0:Y:S01]  /*0d00*/  LDC R8, c[0x0][0x390] ;  /* 0x0000e400ff087b82 */ /* 0x000e220000000800 */
[----:B------:R-:W-:Y:S01]  /*0d10*/  UIADD3 UR4, UPT, UPT, UR4, 0x1, URZ ;  /* 0x0000000104047890 */ /* 0x000fe2000fffe0ff */
[----:B------:R-:W-:Y:S02]  /*0d20*/  IMAD.MOV.U32 R4, RZ, RZ, 0x1 ;  /* 0x00000001ff047424 */ /* 0x000fe400078e00ff */
[----:B------:R-:W-:Y:S02]  /*0d30*/  IMAD.IADD R3, R0, 0x1, R3 ;  /* 0x0000000100037824 */ /* 0x000fe400078e0203 */
[----:B------:R-:W-:Y:S01]  /*0d40*/  IMAD.IADD R2, R1, 0x1, R2 ;  /* 0x0000000101027824 */ /* 0x000fe200078e0202 */
[----:B------:R-:W-:Y:S01]  /*0d50*/  PRMT R0, R4, 0x7610, R0 ;  /* 0x0000761004007816 */ /* 0x000fe20000000000 */
[----:B------:R-:W1:Y:S04]  /*0d60*/  LDC.64 R6, c[0x0][0x388] ;  /* 0x0000e200ff067b82 */ /* 0x000e680000000a00 */
[----:B------:R2:W-:Y:S01]  /*0d70*/  STL.U8 [R2], R0 ;  /* 0x0000000002007387 */ /* 0x0005e20000100000 */
[----:B0-----:R-:W-:-:S03]  /*0d80*/  ISETP.NE.AND P0, PT, R8, UR4, PT ;  /* 0x0000000408007c0c */ /* 0x001fc6000bf05270 */
[----:B-1----:R2:W-:Y:S10]  /*0d90*/  STG.E desc[UR8][R6.64], R3 ;  /* 0x0000000306007986 */ /* 0x0025f4000c101908 */
[----:B------:R-:W-:Y:S05]  /*0da0*/  @!P0 EXIT ;  /* 0x000000000000894d */ /* 0x000fea0003800000 */
[----:B------:R-:W-:Y:S05]  /*0db0*/  BRA `(.L_x_17) ;  /* 0xfffffff800147947 */ /* 0x000fea000383ffff */
.L_x_7:
[----:B------:R-:W-:Y:S01]  /*0dc0*/  IMAD.MOV.U32 R4, RZ, RZ, RZ ;  /* 0x000000ffff047224 */ /* 0x000fe200078e00ff */
[----:B------:R-:W-:Y:S02]  /*0dd0*/  ULOP3.LUT UR10, UR5, 0x3, URZ, 0xc0, !UPT ;  /* 0x00000003050a7892 */ /* 0x000fe4000f8ec0ff */
[----:B------:R-:W-:Y:S02]  /*0de0*/  ULOP3.LUT UR6, UR5, 0x7ffffffc, URZ, 0xc0, !UPT ;  /* 0x7ffffffc05067892 */ /* 0x000fe4000f8ec0ff */
[----:B------:R-:W-:Y:S02]  /*0df0*/  ULOP3.LUT UR7, UR4, 0x3, URZ, 0xc0, !UPT ;  /* 0x0000000304077892 */ /* 0x000fe4000f8ec0ff */
[----:B------:R-:W-:-:S03]  /*0e00*/  ULOP3.LUT UR5, UR4, 0x7ffffffc, URZ, 0xc0, !UPT ;  /* 0x7ffffffc04057892 */ /* 0x000fc6000f8ec0ff */
[----:B------:R-:W-:-:S09]  /*0e10*/  UMOV UR4, URZ ;  /* 0x000000ff00047c82 */ /* 0x000fd20008000000 */
.L_x_50:
[----:B0-----:R-:W0:Y:S01]  /*0e20*/  LDCU UR11, c[0x0][0x390] ;  /* 0x00007200ff0b77ac */ /* 0x001e220008000800 */
[----:B-12-4-:R-:W-:Y:S01]  /*0e30*/  MOV R3, 0xffffffff ;  /* 0xffffffff00037802 */ /* 0x016fe20000000f00 */
[----:B------:R-:W-:Y:S01]  /*0e40*/  IMAD.MOV.U32 R2, RZ, RZ, RZ ;  /* 0x000000ffff027224 */ /* 0x000fe200078e00ff */
[----:B0-----:R-:W-:-:S09]  /*0e50*/  UISETP.GE.U32.AND UP0, UPT, UR11, 0x4, UPT ;  /* 0x000000040b00788c */ /* 0x001fd2000bf06070 */
[----:B---3--:R-:W-:Y:S05]  /*0e60*/  BRA.U !UP0, `(.L_x_18) ;  /* 0x0000000108e07547 */ /* 0x008fea000b800000 */
[----:B------:R-:W-:Y:S02]  /*0e70*/  IMAD.MOV.U32 R3, RZ, RZ, -0x1 ;  /* 0xffffffffff037424 */ /* 0x000fe400078e00ff */
[----:B------:R-:W-:-:S07]  /*0e80*/  IMAD.MOV.U32 R0, RZ, RZ, RZ ;  /* 0x000000ffff007224 */ /* 0x000fce00078e00ff */
.L_x_23:
        /* <DEDUP_REMOVED lines=20> */
.L_x_19:
[----:B------:R-:W-:Y:S01]  /*0fd0*/  MOV R8, R6 ;  /* 0x0000000600087202 */ /* 0x000fe20000000f00 */
        /* <DEDUP_REMOVED lines=9> */
.L_x_20:
        /* <DEDUP_REMOVED lines=10> */
.L_x_21:
        /* <DEDUP_REMOVED lines=10> */
.L_x_22:
[----:B------:R-:W-:-:S04]  /*11b0*/  IADD3 R0, PT, PT, R0, 0x4, RZ ;  /* 0x0000000400007810 */ /* 0x000fc80007ffe0ff */
[----:B------:R-:W-:-:S13]  /*11c0*/  ISETP.NE.AND P0, PT, R0, UR6, PT ;  /* 0x0000000600007c0c */ /* 0x000fda000bf05270 */
[----:B------:R-:W-:Y:S05]  /*11d0*/  @P0 BRA `(.L_x_23) ;  /* 0xfffffffc002c0947 */ /* 0x000fea000383ffff */
[----:B------:R-:W-:-:S07]  /*11e0*/  IMAD.U32 R2, RZ, RZ, UR6 ;  /* 0x00000006ff027e24 */ /* 0x000fce000f8e00ff */
.L_x_18:
[----:B------:R-:W-:Y:S01]  /*11f0*/  UISETP.NE.AND UP0, UPT, UR10, URZ, UPT ;  /* 0x000000ff0a00728c */ /* 0x000fe2000bf05270 */
[----:B------:R-:W-:-:S08]  /*1200*/  IMAD.MOV.U32 R0, RZ, RZ, R3 ;  /* 0x000000ffff007224 */ /* 0x000fd000078e0003 */
        /* <DEDUP_REMOVED lines=16> */
.L_x_25:
[----:B------:R-:W-:Y:S05]  /*1310*/  BRA.U !UP0, `(.L_x_24) ;  /* 0x00000001086c7547 */ /* 0x000fea000b800000 */
[----:B------:R-:W2:Y:S01]  /*1320*/  LDL.U8 R3, [R9+0x1] ;  /* 0x0000010009037983 */ /* 0x000ea20000100000 */
[----:B------:R-:W-:Y:S01]  /*1330*/  UISETP.NE.AND UP0, UPT, UR10, 0x2, UPT ;  /* 0x000000020a00788c */ /* 0x000fe2000bf05270 */
[----:B------:R-:W-:Y:S01]  /*1340*/  IMAD.MOV.U32 R8, RZ, RZ, R0 ;  /* 0x000000ffff087224 */ /* 0x000fe200078e0000 */
[----:B--2---:R-:W-:-:S13]  /*1350*/  ISETP.NE.AND P0, PT, R3, RZ, PT ;  /* 0x000000ff0300720c */ /* 0x004fda0003f05270 */
[----:B------:R-:W-:Y:S05]  /*1360*/  @P0 BRA `(.L_x_26) ;  /* 0x0000000000200947 */ /* 0x000fea0003800000 */
[----:B------:R-:W-:Y:S02]  /*1370*/  ISETP.NE.AND P0, PT, R0, -0x1, PT ;  /* 0xffffffff0000780c */ /* 0x000fe40003f05270 */
[----:B------:R-:W-:-:S11]  /*1380*/  IADD3 R8, PT, PT, R2, 0x1, RZ ;  /* 0x0000000102087810 */ /* 0x000fd60007ffe0ff */
[----:B------:R-:W-:Y:S05]  /*1390*/  @!P0 BRA `(.L_x_26) ;  /* 0x0000000000148947 */ /* 0x000fea0003800000 */
[----:B------:R-:W-:Y:S01]  /*13a0*/  IMAD R3, R0, 0x4, R5 ;  /* 0x0000000400037824 */ /* 0x000fe200078e0205 */
[----:B------:R-:W2:Y:S05]  /*13b0*/  LDL R10, [R6+0x4] ;  /* 0x00000400060a7983 */ /* 0x000eaa0000100800 */
[----:B------:R-:W2:Y:S02]  /*13c0*/  LDL R3, [R3] ;  /* 0x0000000003037983 */ /* 0x000ea40000100800 */
[----:B--2---:R-:W-:-:S04]  /*13d0*/  ISETP.GE.AND P0, PT, R10, R3, PT ;  /* 0x000000030a00720c */ /* 0x004fc80003f06270 */
[----:B------:R-:W-:-:S09]  /*13e0*/  SEL R8, R8, R0, !P0 ;  /* 0x0000000008087207 */ /* 0x000fd20004000000 */
.L_x_26:
[----:B------:R-:W-:Y:S01]  /*13f0*/  IMAD.MOV.U32 R0, RZ, RZ, R8 ;  /* 0x000000ffff007224 */ /* 0x000fe200078e0008 */
        /* <DEDUP_REMOVED lines=13> */
.L_x_24:
[----:B------:R-:W-:-:S05]  /*14d0*/  IMAD R2, R0, 0x4, R5 ;  /* 0x0000000400027824 */ /* 0x000fca00078e0205 */
[----:B------:R-:W2:Y:S02]  /*14e0*/  LDL R7, [R2] ;  /* 0x0000000002077983 */ /* 0x000ea40000100800 */
[----:B--2---:R-:W-:-:S13]  /*14f0*/  ISETP.NE.AND P0, PT, R7, 0x3b9aca00, PT ;  /* 0x3b9aca000700780c */ /* 0x004fda0003f05270 */
[----:B------:R-:W-:Y:S05]  /*1500*/  @!P0 EXIT ;  /* 0x000000000000894d */ /* 0x000fea0003800000 */
[----:B------:R-:W0:Y:S01]  /*1510*/  LDC.64 R2, c[0x0][0x388] ;  /* 0x0000e200ff027b82 */ /* 0x000e220000000a00 */
[----:B------:R-:W-:Y:S01]  /*1520*/  IMAD.MOV.U32 R6, RZ, RZ, 0x1 ;  /* 0x00000001ff067424 */ /* 0x000fe200078e00ff */
[----:B------:R-:W1:Y:S01]  /*1530*/  LDCU UR11, c[0x0][0x394] ;  /* 0x00007280ff0b77ac */ /* 0x000e620008000800 */
[----:B------:R-:W-:Y:S02]  /*1540*/  IMAD.IADD R4, R7, 0x1, R4 ;  /* 0x0000000107047824 */ /* 0x000fe400078e0204 */
[----:B------:R-:W-:Y:S01]  /*1550*/  IMAD.MOV.U32 R9, RZ, RZ, RZ ;  /* 0x000000ffff097224 */ /* 0x000fe200078e00ff */
[----:B------:R-:W-:Y:S02]  /*1560*/  PRMT R7, R6, 0x7610, R7 ;  /* 0x0000761006077816 */ /* 0x000fe40000000007 */
[----:B------:R-:W-:-:S05]  /*1570*/  IADD3 R6, PT, PT, R1, R0, RZ ;  /* 0x0000000001067210 */ /* 0x000fca0007ffe0ff */
[----:B------:R2:W-:Y:S01]  /*1580*/  STL.U8 [R6], R7 ;  /* 0x0000000706007387 */ /* 0x0005e20000100000 */
[----:B-1----:R-:W-:-:S03]  /*1590*/  UISETP.GE.U32.AND UP0, UPT, UR11, 0x4, UPT ;  /* 0x000000040b00788c */ /* 0x002fc6000bf06070 */
[----:B0-----:R2:W-:Y:S06]  /*15a0*/  STG.E desc[UR8][R2.64], R4 ;  /* 0x0000000402007986 */ /* 0x0015ec000c101908 */
[----:B------:R-:W-:Y:S05]  /*15b0*/  BRA.U !UP0, `(.L_x_27) ;  /* 0x0000000508ac7547 */ /* 0x000fea000b800000 */
[----:B--2---:R-:W0:Y:S01]  /*15c0*/  LDC.64 R6, c[0x0][0x380] ;  /* 0x0000e000ff067b82 */ /* 0x004e220000000a00 */
[----:B------:R-:W-:-:S07]  /*15d0*/  IMAD.MOV.U32 R11, RZ, RZ, RZ ;  /* 0x000000ffff0b7224 */ /* 0x000fce00078e00ff */
.L_x_40:
[----:B0-----:R-:W-:-:S05]  /*15e0*/  IMAD.WIDE.U32 R8, R11, 0x10, R6 ;  /* 0x000000100b087825 */ /* 0x001fca00078e0006 */
[----:B-1----:R-:W2:Y:S01]  /*15f0*/  LDG.E R2, desc[UR8][R8.64] ;  /* 0x0000000808027981 */ /* 0x002ea2000c1e1900 */
[----:B------:R-:W-:-:S03]  /*1600*/  VIADD R11, R11, 0x4 ;  /* 0x000000040b0b7836 */ /* 0x000fc60000000000 */
[----:B------:R0:W5:Y:S02]  /*1610*/  LDG.E R3, desc[UR8][R8.64+0x4] ;  /* 0x0000040808037981 */ /* 0x000164000c1e1900 */
[----:B------:R-:W-:Y:S02]  /*1620*/  ISETP.NE.AND P0, PT, R11, UR5, PT ;  /* 0x000000050b007c0c */ /* 0x000fe4000bf05270 */
[----:B------:R0:W5:Y:S01]  /*1630*/  LDG.E R13, desc[UR8][R8.64+0x8] ;  /* 0x00000808080d7981 */ /* 0x000162000c1e1900 */
[----:B--2---:R-:W-:-:S13]  /*1640*/  ISETP.NE.AND P1, PT, R2, R0, PT ;  /* 0x000000000200720c */ /* 0x004fda0003f25270 */
[----:B0-----:R-:W-:Y:S05]  /*1650*/  @P1 BRA `(.L_x_28) ;  /* 0x0000000000201947 */ /* 0x001fea0003800000 */
[----:B-----5:R-:W-:-:S06]  /*1660*/  IMAD.IADD R10, R1, 0x1, R3 ;  /* 0x00000001010a7824 */ /* 0x020fcc00078e0203 */
[----:B------:R-:W2:Y:S02]  /*1670*/  LDL.U8 R10, [R10] ;  /* 0x000000000a0a7983 */ /* 0x000ea40000100000 */
[----:B--2---:R-:W-:-:S13]  /*1680*/  ISETP.NE.AND P1, PT, R10, RZ, PT ;  /* 0x000000ff0a00720c */ /* 0x004fda0003f25270 */
[----:B------:R-:W-:Y:S05]  /*1690*/  @P1 BRA `(.L_x_28) ;  /* 0x0000000000101947 */ /* 0x000fea0003800000 */
[----:B------:R-:W-:-:S05]  /*16a0*/  IMAD R10, R3, 0x4, R5 ;  /* 0x00000004030a7824 */ /* 0x000fca00078e0205 */
[----:B------:R-:W2:Y:S02]  /*16b0*/  LDL R12, [R10] ;  /* 0x000000000a0c7983 */ /* 0x000ea40000100800 */
[----:B--2---:R-:W-:-:S13]  /*16c0*/  ISETP.GE.AND P1, PT, R13, R12, PT ;  /* 0x0000000c0d00720c */ /* 0x004fda0003f26270 */
[----:B------:R-:W-:Y:S05]  /*16d0*/  @!P1 BRA `(.L_x_29) ;  /* 0x00000000002c9947 */ /* 0x000fea0003800000 */
.L_x_28:
[----:B-----5:R-:W-:-:S13]  /*16e0*/  ISETP.NE.AND P1, PT, R3, R0, PT ;  /* 0x000000000300720c */ /* 0x020fda0003f25270 */
[----:B------:R-:W-:Y:S05]  /*16f0*/  @P1 BRA `(.L_x_30) ;  /* 0x0000000000281947 */ /* 0x000fea0003800000 */
[----:B------:R-:W-:-:S06]  /*1700*/  IMAD.IADD R3, R1, 0x1, R2 ;  /* 0x0000000101037824 */ /* 0x000fcc00078e0202 */
[----:B------:R-:W2:Y:S02]  /*1710*/  LDL.U8 R3, [R3] ;  /* 0x0000000003037983 */ /* 0x000ea40000100000 */
[----:B--2---:R-:W-:-:S13]  /*1720*/  ISETP.NE.AND P1, PT, R3, RZ, PT ;  /* 0x000000ff0300720c */ /* 0x004fda0003f25270 */
[----:B------:R-:W-:Y:S05]  /*1730*/  @P1 BRA `(.L_x_30) ;  /* 0x0000000000181947 */ /* 0x000fea0003800000 */
[----:B------:R-:W-:-:S05]  /*1740*/  IMAD R2, R2, 0x4, R5 ;  /* 0x0000000402027824 */ /* 0x000fca00078e0205 */
[----:B------:R-:W2:Y:S02]  /*1750*/  LDL R3, [R2] ;  /* 0x0000000002037983 */ /* 0x000ea40000100800 */
[----:B--2---:R-:W-:-:S05]  /*1760*/  VIMNMX R3, PT, PT, R13, R3, PT ;  /* 0x000000030d037248 */ /* 0x004fca0003fe0100 */
[----:B------:R0:W-:Y:S01]  /*1770*/  STL [R2], R3 ;  /* 0x0000000302007387 */ /* 0x0001e20000100800 */
[----:B------:R-:W-:Y:S05]  /*1780*/  BRA `(.L_x_30) ;  /* 0x0000000000047947 */ /* 0x000fea0003800000 */
.L_x_29:
[----:B------:R1:W-:Y:S02]  /*1790*/  STL [R10], R13 ;  /* 0x0000000d0a007387 */ /* 0x0003e40000100800 */
.L_x_30:
[----:B0-----:R-:W2:Y:S04]  /*17a0*/  LDG.E R2, desc[UR8][R8.64+0x10] ;  /* 0x0000100808027981 */ /* 0x001ea8000c1e1900 */
[----:B------:R0:W5:Y:S04]  /*17b0*/  LDG.E R3, desc[UR8][R8.64+0x14] ;  /* 0x0000140808037981 */ /* 0x000168000c1e1900 */
[----:B-1----:R0:W5:Y:S01]  /*17c0*/  LDG.E R13, desc[UR8][R8.64+0x18] ;  /* 0x00001808080d7981 */ /* 0x002162000c1e1900 */
[----:B--2---:R-:W-:-:S13]  /*17d0*/  ISETP.NE.AND P1, PT, R2, R0, PT ;  /* 0x000000000200720c */ /* 0x004fda0003f25270 */
[----:B0-----:R-:W-:Y:S05]  /*17e0*/  @P1 BRA `(.L_x_31) ;  /* 0x0000000000201947 */ /* 0x001fea0003800000 */
[----:B-----5:R-:W-:-:S06]  /*17f0*/  IMAD.IADD R10, R1, 0x1, R3 ;  /* 0x00000001010a7824 */ /* 0x020fcc00078e0203 */
[----:B------:R-:W2:Y:S02]  /*1800*/  LDL.U8 R10, [R10] ;  /* 0x000000000a0a7983 */ /* 0x000ea40000100000 */
[----:B--2---:R-:W-:-:S13]  /*1810*/  ISETP.NE.AND P1, PT, R10, RZ, PT ;  /* 0x000000ff0a00720c */ /* 0x004fda0003f25270 */
[----:B------:R-:W-:Y:S05]  /*1820*/  @P1 BRA `(.L_x_31) ;  /* 0x0000000000101947 */ /* 0x000fea0003800000 */
[----:B------:R-:W-:-:S05]  /*1830*/  LEA R10, R3, R5, 0x2 ;  /* 0x00000005030a7211 */ /* 0x000fca00078e10ff */
[----:B------:R-:W2:Y:S02]  /*1840*/  LDL R12, [R10] ;  /* 0x000000000a0c7983 */ /* 0x000ea40000100800 */
[----:B--2---:R-:W-:-:S13]  /*1850*/  ISETP.GE.AND P1, PT, R13, R12, PT ;  /* 0x0000000c0d00720c */ /* 0x004fda0003f26270 */
[----:B------:R-:W-:Y:S05]  /*1860*/  @!P1 BRA `(.L_x_32) ;  /* 0x00000000002c9947 */ /* 0x000fea0003800000 */
.L_x_31:
        /* <DEDUP_REMOVED lines=11> */
.L_x_32:
[----:B------:R0:W-:Y:S02]  /*1920*/  STL [R10], R13 ;  /* 0x0000000d0a007387 */ /* 0x0001e40000100800 */
.L_x_33:
[----:B-1----:R-:W2:Y:S04]  /*1930*/  LDG.E R2, desc[UR8][R8.64+0x20] ;  /* 0x0000200808027981 */ /* 0x002ea8000c1e1900 */
[----:B------:R1:W5:Y:S04]  /*1940*/  LDG.E R3, desc[UR8][R8.64+0x24] ;  /* 0x0000240808037981 */ /* 0x000368000c1e1900 */
[----:B0-----:R1:W5:Y:S01]  /*1950*/  LDG.E R13, desc[UR8][R8.64+0x28] ;  /* 0x00002808080d7981 */ /* 0x001362000c1e1900 */
[----:B--2---:R-:W-:-:S13]  /*1960*/  ISETP.NE.AND P1, PT, R2, R0, PT ;  /* 0x000000000200720c */ /* 0x004fda0003f25270 */
[----:B-1----:R-:W-:Y:S05]  /*1970*/  @P1 BRA `(.L_x_34) ;  /* 0x0000000000201947 */ /* 0x002fea0003800000 */
        /* <DEDUP_REMOVED lines=8> */
.L_x_34:
        /* <DEDUP_REMOVED lines=11> */
.L_x_35:
[----:B------:R0:W-:Y:S02]  /*1ab0*/  STL [R10], R13 ;  /* 0x0000000d0a007387 */ /* 0x0001e40000100800 */
.L_x_36:
        /* <DEDUP_REMOVED lines=13> */
.L_x_37:
[----:B-----5:R-:W-:-:S13]  /*1b90*/  ISETP.NE.AND P1, PT, R3, R0, PT ;  /* 0x000000000300720c */ /* 0x020fda0003f25270 */
[----:B------:R-:W-:Y:S05]  /*1ba0*/  @P1 BRA `(.L_x_39) ;  /* 0x0000000000281947 */ /* 0x000fea0003800000 */
[----:B------:R-:W-:-:S06]  /*1bb0*/  IADD3 R3, PT, PT, R1, R2, RZ ;  /* 0x0000000201037210 */ /* 0x000fcc0007ffe0ff */
        /* <DEDUP_REMOVED lines=8> */
.L_x_38:
[----:B------:R0:W-:Y:S02]  /*1c40*/  STL [R8], R10 ;  /* 0x0000000a08007387 */ /* 0x0001e40000100800 */
.L_x_39:
[----:B------:R-:W-:Y:S05]  /*1c50*/  @P0 BRA `(.L_x_40) ;  /* 0xfffffff800600947 */ /* 0x000fea000383ffff */
[----:B------:R-:W-:-:S07]  /*1c60*/  IMAD.U32 R9, RZ, RZ, UR5 ;  /* 0x00000005ff097e24 */ /* 0x000fce000f8e00ff */
.L_x_27:
[----:B------:R-:W-:-:S09]  /*1c70*/  UISETP.NE.AND UP0, UPT, UR7, URZ, UPT ;  /* 0x000000ff0700728c */ /* 0x000fd2000bf05270 */
[----:B------:R-:W-:Y:S05]  /*1c80*/  BRA.U !UP0, `(.L_x_41) ;  /* 0x0000000508447547 */ /* 0x000fea000b800000 */
[----:B--2---:R-:W2:Y:S02]  /*1c90*/  LDC.64 R6, c[0x0][0x380] ;  /* 0x0000e000ff067b82 */ /* 0x004ea40000000a00 */
[----:B--2---:R-:W-:-:S05]  /*1ca0*/  IMAD.WIDE.U32 R6, R9, 0x10, R6 ;  /* 0x0000001009067825 */ /* 0x004fca00078e0006 */
        /* <DEDUP_REMOVED lines=13> */
.L_x_42:
        /* <DEDUP_REMOVED lines=11> */
.L_x_43:
[----:B------:R0:W-:Y:S02]  /*1e30*/  STL [R8], R10 ;  /* 0x0000000a08007387 */ /* 0x0001e40000100800 */
.L_x_44:
[----:B------:R-:W-:-:S09]  /*1e40*/  UISETP.NE.AND UP0, UPT, UR7, 0x1, UPT ;  /* 0x000000010700788c */ /* 0x000fd2000bf05270 */
[----:B------:R-:W-:Y:S05]  /*1e50*/  BRA.U !UP0, `(.L_x_41) ;  /* 0x0000000108d07547 */ /* 0x000fea000b800000 */
        /* <DEDUP_REMOVED lines=13> */
.L_x_45:
        /* <DEDUP_REMOVED lines=11> */
.L_x_46:
[----:B------:R0:W-:Y:S02]  /*1fe0*/  STL [R8], R10 ;  /* 0x0000000a08007387 */ /* 0x0001e40000100800 */
.L_x_47:
[----:B------:R-:W-:-:S09]  /*1ff0*/  UISETP.NE.AND UP0, UPT, UR7, 0x2, UPT ;  /* 0x000000020700788c */ /* 0x000fd2000bf05270 */
[----:B------:R-:W-:Y:S05]  /*2000*/  BRA.U !UP0, `(.L_x_41) ;  /* 0x0000000108647547 */ /* 0x000fea000b800000 */
[----:B-1----:R-:W2:Y:S04]  /*2010*/  LDG.E R2, desc[UR8][R6.64+0x20] ;  /* 0x0000200806027981 */ /* 0x002ea8000c1e1900 */
[----:B------:R1:W5:Y:S04]  /*2020*/  LDG.E R3, desc[UR8][R6.64+0x24] ;  /* 0x0000240806037981 */ /* 0x000368000c1e1900 */
[----:B------:R1:W5:Y:S01]  /*2030*/  LDG.E R9, desc[UR8][R6.64+0x28] ;  /* 0x0000280806097981 */ /* 0x000362000c1e1900 */
        /* <DEDUP_REMOVED lines=10> */
.L_x_48:
        /* <DEDUP_REMOVED lines=11> */
.L_x_49:
[----:B------:R3:W-:Y:S02]  /*2190*/  STL [R6], R9 ;  /* 0x0000000906007387 */ /* 0x0007e40000100800 */
.L_x_41:
[----:B------:R-:W5:Y:S01]  /*21a0*/  LDC R0, c[0x0][0x390] ;  /* 0x0000e400ff007b82 */ /* 0x000f620000000800 */
[----:B------:R-:W-:-:S06]  /*21b0*/  UIADD3 UR4, UPT, UPT, UR4, 0x1, URZ ;  /* 0x0000000104047890 */ /* 0x000fcc000fffe0ff */
[----:B-----5:R-:W-:-:S13]  /*21c0*/  ISETP.NE.AND P0, PT, R0, UR4, PT ;  /* 0x0000000400007c0c */ /* 0x020fda000bf05270 */
[----:B------:R-:W-:Y:S05]  /*21d0*/  @!P0 EXIT ;  /* 0x000000000000894d */ /* 0x000fea0003800000 */
[----:B------:R-:W-:Y:S05]  /*21e0*/  BRA `(.L_x_50) ;  /* 0xffffffec000c7947 */ /* 0x000fea000383ffff */
.L_x_0:
[----:B------:R-:W0:Y:S01]  /*21f0*/  LDC.64 R2, c[0x0][0x388] ;  /* 0x0000e200ff027b82 */ /* 0x000e220000000a00 */
[----:B------:R-:W-:Y:S04]  /*2200*/  STL [R1+0x3f0], RZ ;  /* 0x0003f0ff01007387 */ /* 0x000fe80000100800 */
[----:B0-----:R-:W-:Y:S01]  /*2210*/  STG.E desc[UR8][R2.64], RZ ;  /* 0x000000ff02007986 */ /* 0x001fe2000c101908 */
[----:B------:R-:W-:Y:S05]  /*2220*/  EXIT ;  /* 0x000000000000794d */ /* 0x000fea0003800000 */
.L_x_51:
[----:B------:R-:W-:-:S00]  /*2230*/  BRA `(.L_x_51) ;  /* 0xfffffffc00fc7947 */ /* 0x000fc0000383ffff */
[----:B------:R-:W-:-:S00]  /*2240*/  NOP ;  /* 0x0000000000007918 */ /* 0x000fc00000000000 */
        /* <DEDUP_REMOVED lines=11> */
.L_x_57:


//--------------------- .text._Z13adjustWeightsP4Edgeii --------------------------
	.section	.text._Z13adjustWeightsP4Edgeii,"ax",@progbits
	.align	128
        .global         _Z13adjustWeightsP4Edgeii
        .type           _Z13adjustWeightsP4Edgeii,@function
        .size           _Z13adjustWeightsP4Edgeii,(.L_x_56 - _Z13adjustWeightsP4Edgeii)
        .other          _Z13adjustWeightsP4Edgeii,@"STO_CUDA_ENTRY STV_DEFAULT"
_Z13adjustWeightsP4Edgeii:
.text._Z13adjustWeightsP4Edgeii:
[----:B------:R-:W-:Y:S01]  /*0000*/  LDC R1, c[0x0][0x37c] ;  /* 0x0000df00ff017b82 */ /* 0x000fe20000000800 */
[----:B------:R-:W0:Y:S07]  /*0010*/  S2R R5, SR_TID.X ;  /* 0x0000000000057919 */ /* 0x000e2e0000002100 */
[----:B------:R-:W0:Y:S01]  /*0020*/  S2UR UR4, SR_CTAID.X ;  /* 0x00000000000479c3 */ /* 0x000e220000002500 */
[----:B------:R-:W1:Y:S07]  /*0030*/  LDCU UR5, c[0x0][0x388] ;  /* 0x00007100ff0577ac */ /* 0x000e6e0008000800 */
[----:B------:R-:W0:Y:S02]  /*0040*/  LDC R0, c[0x0][0x360] ;  /* 0x0000d800ff007b82 */ /* 0x000e240000000800 */
[----:B0-----:R-:W-:-:S05]  /*0050*/  IMAD R5, R0, UR4, R5 ;  /* 0x0000000400057c24 */ /* 0x001fca000f8e0205 */
[----:B-1----:R-:W-:-:S13]  /*0060*/  ISETP.GE.AND P0, PT, R5, UR5, PT ;  /* 0x0000000505007c0c */ /* 0x002fda000bf06270 */
[----:B------:R-:W-:Y:S05]  /*0070*/  @P0 EXIT ;  /* 0x000000000000094d */ /* 0x000fea0003800000 */
[----:B------:R-:W0:Y:S01]  /*0080*/  LDC.64 R2, c[0x0][0x380] ;  /* 0x0000e000ff027b82 */ /* 0x000e220000000a00 */
[----:B------:R-:W1:Y:S01]  /*0090*/  LDCU.64 UR6, c[0x0][0x358] ;  /* 0x00006b00ff0677ac */ /* 0x000e620008000a00 */
[----:B------:R-:W2:Y:S01]  /*00a0*/  LDCU UR9, c[0x0][0x38c] ;  /* 0x00007180ff0977ac */ /* 0x000ea20008000800 */
[----:B0-----:R-:W-:-:S05]  /*00b0*/  IMAD.WIDE R2, R5, 0x10, R2 ;  /* 0x0000001005027825 */ /* 0x001fca00078e0202 */
[----:B-1----:R-:W3:Y:S04]  /*00c0*/  LDG.E R4, desc[UR6][R2.64+0x8] ;  /* 0x0000080602047981 */ /* 0x002ee8000c1e1900 */
[----:B------:R-:W3:Y:S01]  /*00d0*/  LDG.E R5, desc[UR6][R2.64+0xc] ;  /* 0x00000c0602057981 */ /* 0x000ee2000c1e1900 */
[----:B--2---:R-:W-:Y:S01]  /*00e0*/  USHF.R.S32.HI UR8, URZ, 0x1f, UR9 ;  /* 0x0000001fff087899 */ /* 0x004fe20008011409 */
[----:B------:R-:W-:Y:S01]  /*00f0*/  BSSY.RECONVERGENT B0, `(.L_x_52) ;  /* 0x000001a000007945 */ /* 0x000fe20003800200 */
[----:B---3--:R-:W-:-:S05]  /*0100*/  IMAD.WIDE R4, R5, R4, RZ ;  /* 0x0000000405047225 */ /* 0x008fca00078e02ff */
[----:B------:R-:W-:-:S04]  /*0110*/  LOP3.LUT R0, R5, UR8, RZ, 0xfc, !PT ;  /* 0x0000000805007c12 */ /* 0x000fc8000f8efcff */
[----:B------:R-:W-:-:S13]  /*0120*/  ISETP.NE.U32.AND P0, PT, R0, RZ, PT ;  /* 0x000000ff0000720c */ /* 0x000fda0003f05070 */
[----:B------:R-:W-:Y:S05]  /*0130*/  @P0 BRA `(.L_x_53) ;  /* 0x0000000000480947 */ /* 0x000fea0003800000 */
[----:B------:R-:W0:Y:S01]  /*0140*/  I2F.U32.RP R0, UR9 ;  /* 0x0000000900007d06 */ /* 0x000e220008209000 */
[----:B------:R-:W-:-:S07]  /*0150*/  ISETP.NE.U32.AND P1, PT, RZ, UR9, PT ;  /* 0x00000009ff007c0c */ /* 0x000fce000bf25070 */
[----:B0-----:R-:W0:Y:S02]  /*0160*/  MUFU.RCP R0, R0 ;  /* 0x0000000000007308 */ /* 0x001e240000001000 */
[----:B0-----:R-:W-:-:S06]  /*0170*/  VIADD R6, R0, 0xffffffe ;  /* 0x0ffffffe00067836 */ /* 0x001fcc0000000000 */
[----:B------:R0:W1:Y:S02]  /*0180*/  F2I.FTZ.U32.TRUNC.NTZ R7, R6 ;  /* 0x0000000600077305 */ /* 0x000064000021f000 */
[----:B0-----:R-:W-:Y:S02]  /*0190*/  HFMA2 R6, -RZ, RZ, 0, 0 ;  /* 0x00000000ff067431 */ /* 0x001fe400000001ff */
[----:B-1----:R-:W-:-:S04]  /*01a0*/  IMAD.MOV R5, RZ, RZ, -R7 ;  /* 0x000000ffff057224 */ /* 0x002fc800078e0a07 */
[----:B------:R-:W-:-:S04]  /*01b0*/  IMAD R5, R5, UR9, RZ ;  /* 0x0000000905057c24 */ /* 0x000fc8000f8e02ff */
[----:B------:R-:W-:-:S06]  /*01c0*/  IMAD.HI.U32 R7, R7, R5, R6 ;  /* 0x0000000507077227 */ /* 0x000fcc00078e0006 */
[----:B------:R-:W-:-:S04]  /*01d0*/  IMAD.HI.U32 R7, R7, R4, RZ ;  /* 0x0000000407077227 */ /* 0x000fc800078e00ff */
[----:B------:R-:W-:-:S04]  /*01e0*/  IMAD.MOV R7, RZ, RZ, -R7 ;  /* 0x000000ffff077224 */ /* 0x000fc800078e0a07 */
[----:B------:R-:W-:-:S05]  /*01f0*/  IMAD R4, R7, UR9, R4 ;  /* 0x0000000907047c24 */ /* 0x000fca000f8e0204 */
[----:B------:R-:W-:-:S13]  /*0200*/  ISETP.GE.U32.AND P0, PT, R4, UR9, PT ;  /* 0x0000000904007c0c */ /* 0x000fda000bf06070 */
[----:B------:R-:W-:-:S04]  /*0210*/  @P0 IADD3 R4, PT, PT, R4, -UR9, RZ ;  /* 0x8000000904040c10 */ /* 0x000fc8000fffe0ff */
[----:B------:R-:W-:-:S13]  /*0220*/  ISETP.GE.U32.AND P0, PT, R4, UR9, PT ;  /* 0x0000000904007c0c */ /* 0x000fda000bf06070 */
[----:B------:R-:W-:Y:S01]  /*0230*/  @P0 VIADD R4, R4, -UR9 ;  /* 0x8000000904040c36 */ /* 0x000fe20008000000 */
[----:B------:R-:W-:Y:S01]  /*0240*/  @!P1 LOP3.LUT R4, RZ, UR9, RZ, 0x33, !PT ;  /* 0x00000009ff049c12 */ /* 0x000fe2000f8e33ff */
[----:B------:R-:W-:Y:S06]  /*0250*/  BRA `(.L_x_54) ;  /* 0x00000000000c7947 */ /* 0x000fec0003800000 */
.L_x_53:
[----:B------:R-:W-:-:S07]  /*0260*/  MOV R0, 0x280 ;  /* 0x0000028000007802 */ /* 0x000fce0000000f00 */
[----:B------:R-:W-:Y:S05]  /*0270*/  CALL.REL.NOINC `($__internal_0_$__cuda_sm20_rem_s64) ;  /* 0x0000000000107944 */ /* 0x000fea0003c00000 */
[----:B------:R-:W-:-:S07]  /*0280*/  MOV R4, R6 ;  /* 0x0000000600047202 */ /* 0x000fce0000000f00 */
.L_x_54:
[----:B------:R-:W-:Y:S05]  /*0290*/  BSYNC.RECONVERGENT B0 ;  /* 0x0000000000007941 */ /* 0x000fea0003800200 */
.L_x_52:
[----:B------:R-:W-:Y:S01]  /*02a0*/  STG.E desc[UR6][R2.64+0x8], R4 ;  /* 0x0000080402007986 */ /* 0x000fe2000c101906 */
[----:B------:R-:W-:Y:S05]  /*02b0*/  EXIT ;  /* 0x000000000000794d */ /* 0x000fea0003800000 */
        .weak           $__internal_0_$__cuda_sm20_rem_s64
        .type           $__internal_0_$__cuda_sm20_rem_s64,@function
        .size           $__internal_0_$__cuda_sm20_rem_s64,(.L_x_56 - $__internal_0_$__cuda_sm20_rem_s64)
$__internal_0_$__cuda_sm20_rem_s64:
[----:B------:R-:W0:Y:S01]  /*02c0*/  LDCU UR10, c[0x0][0x38c] ;  /* 0x00007180ff0a77ac */ /* 0x000e220008000800 */
[----:B------:R-:W-:Y:S02]  /*02d0*/  UISETP.GE.AND UP0, UPT, UR8, URZ, UPT ;  /* 0x000000ff0800728c */ /* 0x000fe4000bf06270 */
[----:B0-----:R-:W-:-:S04]  /*02e0*/  UIADD3 UR4, UP1, UPT, URZ, -UR10, URZ ;  /* 0x8000000aff047290 */ /* 0x001fc8000ff3e0ff */
[----:B------:R-:W-:Y:S02]  /*02f0*/  UIADD3.X UR5, UPT, UPT, URZ, ~UR8, URZ, UP1, !UPT ;  /* 0x80000008ff057290 */ /* 0x000fe40008ffe4ff */
[----:B------:R-:W-:Y:S02]  /*0300*/  USEL UR4, UR4, UR10, !UP0 ;  /* 0x0000000a04047287 */ /* 0x000fe4000c000000 */
[----:B------:R-:W-:-:S09]  /*0310*/  USEL UR5, UR5, UR8, !UP0 ;  /* 0x0000000805057287 */ /* 0x000fd2000c000000 */
[----:B------:R-:W0:Y:S08]  /*0320*/  I2F.U64.RP R10, UR4 ;  /* 0x00000004000a7d12 */ /* 0x000e300008309000 */
[----:B0-----:R-:W0:Y:S02]  /*0330*/  MUFU.RCP R10, R10 ;  /* 0x0000000a000a7308 */ /* 0x001e240000001000 */
[----:B0-----:R-:W-:-:S06]  /*0340*/  VIADD R6, R10, 0x1ffffffe ;  /* 0x1ffffffe0a067836 */ /* 0x001fcc0000000000 */
[----:B------:R-:W0:Y:S02]  /*0350*/  F2I.U64.TRUNC R6, R6 ;  /* 0x0000000600067311 */ /* 0x000e24000020d800 */
[----:B0-----:R-:W-:-:S04]  /*0360*/  IMAD.WIDE.U32 R8, R6, UR4, RZ ;  /* 0x0000000406087c25 */ /* 0x001fc8000f8e00ff */
[----:B------:R-:W-:Y:S01]  /*0370*/  IMAD R9, R6, UR5, R9 ;  /* 0x0000000506097c24 */ /* 0x000fe2000f8e0209 */
[----:B------:R-:W-:-:S03]  /*0380*/  IADD3 R11, P0, PT, RZ, -R8, RZ ;  /* 0x80000008ff0b7210 */ /* 0x000fc60007f1e0ff */
[----:B------:R-:W-:Y:S02]  /*0390*/  IMAD R9, R7, UR4, R9 ;  /* 0x0000000407097c24 */ /* 0x000fe4000f8e0209 */
[----:B------:R-:W-:-:S03]  /*03a0*/  IMAD.HI.U32 R8, R6, R11, RZ ;  /* 0x0000000b06087227 */ /* 0x000fc600078e00ff */
[----:B------:R-:W-:Y:S01]  /*03b0*/  IADD3.X R13, PT, PT, RZ, ~R9, RZ, P0, !PT ;  /* 0x80000009ff0d7210 */ /* 0x000fe200007fe4ff */
[----:B------:R-:W-:-:S04]  /*03c0*/  IMAD.MOV.U32 R9, RZ, RZ, R6 ;  /* 0x000000ffff097224 */ /* 0x000fc800078e0006 */
[----:B------:R-:W-:-:S04]  /*03d0*/  IMAD.WIDE.U32 R8, P0, R6, R13, R8 ;  /* 0x0000000d06087225 */ /* 0x000fc80007800008 */
[C---:B------:R-:W-:Y:S02]  /*03e0*/  IMAD R15, R7.reuse, R13, RZ ;  /* 0x0000000d070f7224 */ /* 0x040fe400078e02ff */
[----:B------:R-:W-:-:S04]  /*03f0*/  IMAD.HI.U32 R8, P1, R7, R11, R8 ;  /* 0x0000000b07087227 */ /* 0x000fc80007820008 */
[----:B------:R-:W-:Y:S01]  /*0400*/  IMAD.HI.U32 R13, R7, R13, RZ ;  /* 0x0000000d070d7227 */ /* 0x000fe200078e00ff */
[----:B------:R-:W-:-:S04]  /*0410*/  IADD3 R9, P2, PT, R15, R8, RZ ;  /* 0x000000080f097210 */ /* 0x000fc80007f5e0ff */
[----:B------:R-:W-:Y:S01]  /*0420*/  IADD3.X R8, PT, PT, R13, R7, RZ, P0, !PT ;  /* 0x000000070d087210 */ /* 0x000fe200007fe4ff */
[C---:B------:R-:W-:Y:S01]  /*0430*/  IMAD.WIDE.U32 R6, R9.reuse, UR4, RZ ;  /* 0x0000000409067c25 */ /* 0x040fe2000f8e00ff */
[----:B------:R-:W-:Y:S02]  /*0440*/  IADD3 R13, P4, PT, RZ, -R4, RZ ;  /* 0x80000004ff0d7210 */ /* 0x000fe40007f9e0ff */
[----:B------:R-:W-:Y:S01]  /*0450*/  IADD3.X R11, PT, PT, RZ, RZ, R8, P2, P1 ;  /* 0x000000ffff0b7210 */ /* 0x000fe200017e2408 */
[----:B------:R-:W-:Y:S01]  /*0460*/  IMAD R8, R9, UR5, R7 ;  /* 0x0000000509087c24 */ /* 0x000fe2000f8e0207 */
[----:B------:R-:W-:Y:S02]  /*0470*/  IADD3 R7, P0, PT, RZ, -R6, RZ ;  /* 0x80000006ff077210 */ /* 0x000fe40007f1e0ff */
[----:B------:R-:W-:Y:S01]  /*0480*/  ISETP.GE.AND P1, PT, R5, RZ, PT ;  /* 0x000000ff0500720c */ /* 0x000fe20003f26270 */
[----:B------:R-:W-:Y:S02]  /*0490*/  IMAD R6, R11, UR4, R8 ;  /* 0x000000040b067c24 */ /* 0x000fe4000f8e0208 */
[----:B------:R-:W-:-:S04]  /*04a0*/  IMAD.HI.U32 R8, R9, R7, RZ ;  /* 0x0000000709087227 */ /* 0x000fc800078e00ff */
[----:B------:R-:W-:-:S04]  /*04b0*/  IMAD.X R6, RZ, RZ, ~R6, P0 ;  /* 0x000000ffff067224 */ /* 0x000fc800000e0e06 */
[----:B------:R-:W-:-:S04]  /*04c0*/  IMAD.WIDE.U32 R8, P0, R9, R6, R8 ;  /* 0x0000000609087225 */ /* 0x000fc80007800008 */
[C---:B------:R-:W-:Y:S02]  /*04d0*/  IMAD R10, R11.reuse, R6, RZ ;  /* 0x000000060b0a7224 */ /* 0x040fe400078e02ff */
[----:B------:R-:W-:Y:S01]  /*04e0*/  IMAD.HI.U32 R7, P2, R11, R7, R8 ;  /* 0x000000070b077227 */ /* 0x000fe20007840008 */
[----:B------:R-:W-:Y:S02]  /*04f0*/  IADD3.X R9, PT, PT, RZ, ~R5, RZ, P4, !PT ;  /* 0x80000005ff097210 */ /* 0x000fe400027fe4ff */
[----:B------:R-:W-:Y:S01]  /*0500*/  SEL R8, R13, R4, !P1 ;  /* 0x000000040d087207 */ /* 0x000fe20004800000 */
[----:B------:R-:W-:Y:S01]  /*0510*/  IMAD.HI.U32 R6, R11, R6, RZ ;  /* 0x000000060b067227 */ /* 0x000fe200078e00ff */
[----:B------:R-:W-:Y:S02]  /*0520*/  IADD3 R7, P3, PT, R10, R7, RZ ;  /* 0x000000070a077210 */ /* 0x000fe40007f7e0ff */
[----:B------:R-:W-:Y:S01]  /*0530*/  SEL R10, R9, R5, !P1 ;  /* 0x00000005090a7207 */ /* 0x000fe20004800000 */
[----:B------:R-:W-:-:S02]  /*0540*/  HFMA2 R5, -RZ, RZ, 0, 0 ;  /* 0x00000000ff057431 */ /* 0x000fc400000001ff */
[----:B------:R-:W-:Y:S02]  /*0550*/  IMAD.X R11, R6, 0x1, R11, P0 ;  /* 0x00000001060b7824 */ /* 0x000fe400000e060b */
[----:B------:R-:W-:-:S03]  /*0560*/  IMAD.HI.U32 R4, R7, R8, RZ ;  /* 0x0000000807047227 */ /* 0x000fc600078e00ff */
[----:B------:R-:W-:Y:S01]  /*0570*/  IADD3.X R11, PT, PT, RZ, RZ, R11, P3, P2 ;  /* 0x000000ffff0b7210 */ /* 0x000fe20001fe440b */
[----:B------:R-:W-:-:S04]  /*0580*/  IMAD.WIDE.U32 R4, R7, R10, R4 ;  /* 0x0000000a07047225 */ /* 0x000fc800078e0004 */
[C---:B------:R-:W-:Y:S02]  /*0590*/  IMAD R7, R11.reuse, R10, RZ ;  /* 0x0000000a0b077224 */ /* 0x040fe400078e02ff */
[----:B------:R-:W-:-:S04]  /*05a0*/  IMAD.HI.U32 R4, P0, R11, R8, R4 ;  /* 0x000000080b047227 */ /* 0x000fc80007800004 */
[----:B------:R-:W-:Y:S01]  /*05b0*/  IMAD.HI.U32 R6, R11, R10, RZ ;  /* 0x0000000a0b067227 */ /* 0x000fe200078e00ff */
[----:B------:R-:W-:-:S03]  /*05c0*/  IADD3 R7, P2, PT, R7, R4, RZ ;  /* 0x0000000407077210 */ /* 0x000fc60007f5e0ff */
[----:B------:R-:W-:Y:S02]  /*05d0*/  IMAD.X R6, RZ, RZ, R6, P0 ;  /* 0x000000ffff067224 */ /* 0x000fe400000e0606 */
[----:B------:R-:W-:-:S03]  /*05e0*/  IMAD.WIDE.U32 R4, R7, UR4, RZ ;  /* 0x0000000407047c25 */ /* 0x000fc6000f8e00ff */
[----:B------:R-:W-:Y:S01]  /*05f0*/  IADD3.X R6, PT, PT, RZ, R6, RZ, P2, !PT ;  /* 0x00000006ff067210 */ /* 0x000fe200017fe4ff */
[----:B------:R-:W-:Y:S01]  /*0600*/  IMAD R7, R7, UR5, R5 ;  /* 0x0000000507077c24 */ /* 0x000fe2000f8e0205 */
[----:B------:R-:W-:-:S03]  /*0610*/  IADD3 R8, P2, PT, -R4, R8, RZ ;  /* 0x0000000804087210 */ /* 0x000fc60007f5e1ff */
[----:B------:R-:W-:Y:S01]  /*0620*/  IMAD R6, R6, UR4, R7 ;  /* 0x0000000406067c24 */ /* 0x000fe2000f8e0207 */
[----:B------:R-:W-:-:S03]  /*0630*/  ISETP.GE.U32.AND P0, PT, R8, UR4, PT ;  /* 0x0000000408007c0c */ /* 0x000fc6000bf06070 */
[----:B------:R-:W-:Y:S01]  /*0640*/  IMAD.X R7, R10, 0x1, ~R6, P2 ;  /* 0x000000010a077824 */ /* 0x000fe200010e0e06 */
[----:B------:R-:W-:-:S04]  /*0650*/  IADD3 R5, P2, PT, R8, -UR4, RZ ;  /* 0x8000000408057c10 */ /* 0x000fc8000ff5e0ff */
[C---:B------:R-:W-:Y:S02]  /*0660*/  ISETP.GE.U32.AND.EX P0, PT, R7.reuse, UR5, PT, P0 ;  /* 0x0000000507007c0c */ /* 0x040fe4000bf06100 */
[----:B------:R-:W-:Y:S02]  /*0670*/  IADD3.X R4, PT, PT, R7, ~UR5, RZ, P2, !PT ;  /* 0x8000000507047c10 */ /* 0x000fe400097fe4ff */
[----:B------:R-:W-:Y:S02]  /*0680*/  SEL R5, R5, R8, P0 ;  /* 0x0000000805057207 */ /* 0x000fe40000000000 */
[----:B------:R-:W-:Y:S02]  /*0690*/  SEL R4, R4, R7, P0 ;  /* 0x0000000704047207 */ /* 0x000fe40000000000 */
[C---:B------:R-:W-:Y:S02]  /*06a0*/  ISETP.GE.U32.AND P0, PT, R5.reuse, UR4, PT ;  /* 0x0000000405007c0c */ /* 0x040fe4000bf06070 */
[----:B------:R-:W-:-:S02]  /*06b0*/  IADD3 R6, PT, PT, R5, -UR4, RZ ;  /* 0x8000000405067c10 */ /* 0x000fc4000fffe0ff */
[----:B------:R-:W-:Y:S02]  /*06c0*/  ISETP.GE.U32.AND.EX P0, PT, R4, UR5, PT, P0 ;  /* 0x0000000504007c0c */ /* 0x000fe4000bf06100 */
[----:B------:R-:W-:Y:S02]  /*06d0*/  MOV R4, R0 ;  /* 0x0000000000047202 */ /* 0x000fe40000000f00 */
[----:B------:R-:W-:Y:S02]  /*06e0*/  SEL R6, R6, R5, P0 ;  /* 0x0000000506067207 */ /* 0x000fe40000000000 */
[----:B------:R-:W-:-:S03]  /*06f0*/  ISETP.NE.U32.AND P0, PT, RZ, UR10, PT ;  /* 0x0000000aff007c0c */ /* 0x000fc6000bf05070 */
[----:B------:R-:W-:Y:S01]  /*0700*/  IMAD.MOV R5, RZ, RZ, -R6 ;  /* 0x000000ffff057224 */ /* 0x000fe200078e0a06 */
[----:B------:R-:W-:-:S04]  /*0710*/  ISETP.NE.AND.EX P0, PT, RZ, UR8, PT, P0 ;  /* 0x00000008ff007c0c */ /* 0x000fc8000bf05300 */
[----:B------:R-:W-:Y:S01]  /*0720*/  SEL R6, R5, R6, !P1 ;  /* 0x0000000605067207 */ /* 0x000fe20004800000 */
[----:B------:R-:W-:-:S03]  /*0730*/  IMAD.MOV.U32 R5, RZ, RZ, 0x0 ;  /* 0x00000000ff057424 */ /* 0x000fc600078e00ff */
[----:B------:R-:W-:Y:S01]  /*0740*/  SEL R6, R6, 0xffffffff, P0 ;  /* 0xffffffff06067807 */ /* 0x000fe20000000000 */
[----:B------:R-:W-:Y:S06]  /*0750*/  RET.REL.NODEC R4 `(_Z13adjustWeightsP4Edgeii) ;  /* 0xfffffff804287950 */ /* 0x000fec0003c3ffff */
.L_x_55:
        /* <DEDUP_REMOVED lines=10> */
.L_x_56:


//--------------------- .nv.shared.reserved.0     --------------------------
	.section	.nv.shared.reserved.0,"aw",@nobits
	.weak		__nv_reservedSMEM_offset_0_alias
	.size		__nv_reservedSMEM_offset_0_alias, 0, 64
	.other		__nv_reservedSMEM_offset_0_alias,@"STO_CUDA_RESERVED_SHARED STV_DEFAULT"
__nv_reservedSMEM_offset_0_alias:
	.zero		0
	.zero		64


//--------------------- .nv.constant0._Z10computeMSTP4EdgePiii --------------------------
	.section	.nv.constant0._Z10computeMSTP4EdgePiii,"a",@progbits
	.sectionflags	@""
	.align	4
.nv.constant0._Z10computeMSTP4EdgePiii:
	.zero		920


//--------------------- .nv.constant0._Z13adjustWeightsP4Edgeii --------------------------
	.section	.nv.constant0._Z13adjustWeightsP4Edgeii,"a",@progbits
	.sectionflags	@""
	.align	4
.nv.constant0._Z13adjustWeightsP4Edgeii:
	.zero		912


//--------------------- SYMBOLS --------------------------

	.type		.nv.reservedSmem.offset0,@object
	.size		.nv.reservedSmem.offset0,0x4
